// auto-generated by cutlass_sweep.conv — config: {"arch": "sm_100", "cluster_m": 2, "cluster_n": 1, "conv_kind": "fprop", "dtype": "tf32", "ndim": 3, "tile_k": 32, "tile_m": 256, "tile_n": 64}
#include "cutlass/cutlass.h"
#include "cute/tensor.hpp"
#include "cutlass/kernel_hardware_info.hpp"
#include "cutlass/conv/convolution.h"
#include "cutlass/conv/dispatch_policy.hpp"
#include "cutlass/conv/collective/collective_builder.hpp"
#include "cutlass/conv/kernel/conv_universal.hpp"
#include "cutlass/conv/device/conv_universal_adapter.hpp"
#include "cutlass/epilogue/collective/collective_builder.hpp"

using namespace cute;
using Elem = cutlass::tfloat32_t;
using Acc  = float;
using LayoutAB = cutlass::layout::TensorNDHWC;
using LayoutC  = cutlass::layout::TensorNDHWC;
constexpr auto ConvOp = cutlass::conv::Operator::kFprop;
using TileShape    = Shape<_256, _64, Shape<_32>>;
using ClusterShape = Shape<_2, _1, _1>;

using CollectiveEpilogue = typename cutlass::epilogue::collective::CollectiveBuilder<
    cutlass::arch::Sm100, cutlass::arch::OpClassTensorOp,
    TileShape, ClusterShape,
    cutlass::epilogue::collective::EpilogueTileAuto,
    Acc, Acc,
    Elem, LayoutC, 128 / cutlass::sizeof_bits<Elem>::value,
    Elem, LayoutC, 128 / cutlass::sizeof_bits<Elem>::value,
    cutlass::epilogue::collective::EpilogueScheduleAuto
  >::CollectiveOp;

using CollectiveMainloop = typename cutlass::conv::collective::CollectiveBuilder<
    cutlass::arch::Sm100, cutlass::arch::OpClassTensorOp, ConvOp,
    Elem, LayoutAB, 128 / cutlass::sizeof_bits<Elem>::value,
    Elem, LayoutAB, 128 / cutlass::sizeof_bits<Elem>::value,
    Acc,
    TileShape, ClusterShape,
    cutlass::conv::collective::StageCountAutoCarveout<
        static_cast<int>(sizeof(typename CollectiveEpilogue::SharedStorage))>,
    cutlass::conv::collective::KernelScheduleAuto
  >::CollectiveOp;

using ProblemShape = cutlass::conv::ConvProblemShape<
    ConvOp, CollectiveMainloop::DispatchPolicy::NumSpatialDimensions>;
using ConvKernel = cutlass::conv::kernel::ConvUniversal<
    ProblemShape, CollectiveMainloop, CollectiveEpilogue>;
using Conv = cutlass::conv::device::ConvUniversalAdapter<ConvKernel>;

auto* _anchor = &cutlass::device_kernel<ConvKernel>;


// ===== COMPILED SASS (sm_100a) =====

	.target	sm_100a

	.elftype	@"ET_EXEC"


//--------------------- .note.nv.tkinfo           --------------------------
	.section	.note.nv.tkinfo,"",@"SHT_NOTE"
	.sectionflags	@"SHF_NOTE_NV_TKINFO"
	.tkinfo
        /*0018*/ 	.word	0x00000002
        /*0030*/ 	.string	""
        /*0030*/ 	.string	"ptxas"
        /*0030*/ 	.string	"Cuda compilation tools, release 13.0, V13.0.88"
        /*0030*/ 	.string	"Build cuda_13.0.r13.0/compiler.36424714_0"
        /*0030*/ 	.string	"-arch sm_100a -m 64 "



//--------------------- .note.nv.cuinfo           --------------------------
	.section	.note.nv.cuinfo,"",@"SHT_NOTE"
	.sectionflags	@"SHF_NOTE_NV_CUINFO"
        /*0018*/ 	.short	0x0002
        /*001a*/ 	.short	0x0064
        /*001c*/ 	.short	0x0082
	.zero		2


//--------------------- .nv.info                  --------------------------
	.section	.nv.info,"",@"SHT_CUDA_INFO"
	.align	4


	//----- nvinfo : EIATTR_REGCOUNT
	.align		4
        /*0000*/ 	.byte	0x04, 0x2f
        /*0002*/ 	.short	(.L_19 - .L_18)
	.align		4
.L_18:
        /*0004*/ 	.word	index@(_ZN7cutlass13device_kernelINS_4conv6kernel13ConvUniversalINS1_16ConvProblemShapeILNS1_8OperatorE0ELi3EEENS1_10collective14CollectiveConvINS1_47MainloopSm100TmaUmmaWarpSpecializedImplicitGemmILS5_0ELi9ELi3ELi1ELi2EN4cute5tupleIJNSA_1CILi2EEENSC_ILi1EEESE_EEEEENSB_IJNSC_ILi256EEENSC_ILi64EEENSB_IJNSC_ILi32EEEEEEEEENS_10tfloat32_tESM_NSA_8TiledMMAINSA_8MMA_AtomIJNSA_23SM100_MMA_TF32_2x1SM_SSISM_SM_fLi256ELi64ELNSA_4UMMA5MajorE0ELSR_0ELNSQ_7ScaleInE0ELSS_0EEEEEENSA_6LayoutINSB_IJSE_SE_SE_EEENSB_IJNSC_ILi0EEESX_SX_EEEEENSB_IJNSA_10UnderscoreES10_S10_EEEEENS7_6detail27Sm100ImplicitGemmTileTraitsINSA_25SM100_TMA_2SM_LOAD_IM2COLENSA_14ComposedLayoutINSA_7SwizzleILi3ELi4ELi3EEENSA_18smem_ptr_flag_bitsILi32EEENSV_INSB_IJNSC_ILi8EEESJ_EEENSB_IJSJ_SE_EEEEEEEvEENS14_INSA_18SM100_TMA_2SM_LOADES1F_vEEEENS_8epilogue10collective18CollectiveEpilogueINS1K_23Sm100TmaWarpSpecializedILi4ELi2ELi16ELb1ELb0EEEJNSB_IJNSC_ILi128EEESI_SK_EEENSB_IJNSV_IS1P_SE_EENSV_INSC_ILi16EEESE_EEEEESM_NSB_IJNSB_IJllllEEESE_SX_EEESM_S1W_NS1K_6fusion15FusionCallbacksIS1O_NS1X_17LinearCombinationISM_fSM_fLNS_15FloatRoundStyleE2EEES1Q_S1U_JEEENSA_5SM1004TMEM4LOAD26SM100_TMEM_LOAD_32dp32b16xENSA_20SM90_TMA_LOAD_IM2COLENS16_INS17_ILi2ELi4ELi3EEES1A_NSV_INSB_IJS1B_S1S_EEENSB_IJS1S_SE_EEEEEEENSA_39AutoVectorizingCopyWithAssumedAlignmentILi128EEENSA_21SM90_TMA_STORE_IM2COLES2C_S2E_S2E_EEEvvEEEEvNT_6ParamsE)
        /*0008*/ 	.word	0x00000057


	//----- nvinfo : EIATTR_FRAME_SIZE
	.align		4
.L_19:
        /*000c*/ 	.byte	0x04, 0x11
        /*000e*/ 	.short	(.L_21 - .L_20)
	.align		4
.L_20:
        /*0010*/ 	.word	index@($__internal_2_$__cuda_sm10x_tcgen05_guardrail_trap_unallocated_columns_being_dealloced)
        /*0014*/ 	.word	0x00000008


	//----- nvinfo : EIATTR_FRAME_SIZE
	.align		4
.L_21:
        /*0018*/ 	.byte	0x04, 0x11
        /*001a*/ 	.short	(.L_23 - .L_22)
	.align		4
.L_22:
        /*001c*/ 	.word	index@($__internal_1_$__cuda_sm10x_tcgen05_guardrail_trap_phase_invalid_during_alloc)
        /*0020*/ 	.word	0x00000008


	//----- nvinfo : EIATTR_FRAME_SIZE
	.align		4
.L_23:
        /*0024*/ 	.byte	0x04, 0x11
        /*0026*/ 	.short	(.L_25 - .L_24)
	.align		4
.L_24:
        /*0028*/ 	.word	index@($__internal_0_$__cuda_sm10x_tcgen05_guardrail_trap_col_being_dealloced_not_returned_by_alloc)
        /*002c*/ 	.word	0x00000008


	//----- nvinfo : EIATTR_FRAME_SIZE
	.align		4
.L_25:
        /*0030*/ 	.byte	0x04, 0x11
        /*0032*/ 	.short	(.L_27 - .L_26)
	.align		4
.L_26:
        /*0034*/ 	.word	index@(_ZN7cutlass13device_kernelINS_4conv6kernel13ConvUniversalINS1_16ConvProblemShapeILNS1_8OperatorE0ELi3EEENS1_10collective14CollectiveConvINS1_47MainloopSm100TmaUmmaWarpSpecializedImplicitGemmILS5_0ELi9ELi3ELi1ELi2EN4cute5tupleIJNSA_1CILi2EEENSC_ILi1EEESE_EEEEENSB_IJNSC_ILi256EEENSC_ILi64EEENSB_IJNSC_ILi32EEEEEEEEENS_10tfloat32_tESM_NSA_8TiledMMAINSA_8MMA_AtomIJNSA_23SM100_MMA_TF32_2x1SM_SSISM_SM_fLi256ELi64ELNSA_4UMMA5MajorE0ELSR_0ELNSQ_7ScaleInE0ELSS_0EEEEEENSA_6LayoutINSB_IJSE_SE_SE_EEENSB_IJNSC_ILi0EEESX_SX_EEEEENSB_IJNSA_10UnderscoreES10_S10_EEEEENS7_6detail27Sm100ImplicitGemmTileTraitsINSA_25SM100_TMA_2SM_LOAD_IM2COLENSA_14ComposedLayoutINSA_7SwizzleILi3ELi4ELi3EEENSA_18smem_ptr_flag_bitsILi32EEENSV_INSB_IJNSC_ILi8EEESJ_EEENSB_IJSJ_SE_EEEEEEEvEENS14_INSA_18SM100_TMA_2SM_LOADES1F_vEEEENS_8epilogue10collective18CollectiveEpilogueINS1K_23Sm100TmaWarpSpecializedILi4ELi2ELi16ELb1ELb0EEEJNSB_IJNSC_ILi128EEESI_SK_EEENSB_IJNSV_IS1P_SE_EENSV_INSC_ILi16EEESE_EEEEESM_NSB_IJNSB_IJllllEEESE_SX_EEESM_S1W_NS1K_6fusion15FusionCallbacksIS1O_NS1X_17LinearCombinationISM_fSM_fLNS_15FloatRoundStyleE2EEES1Q_S1U_JEEENSA_5SM1004TMEM4LOAD26SM100_TMEM_LOAD_32dp32b16xENSA_20SM90_TMA_LOAD_IM2COLENS16_INS17_ILi2ELi4ELi3EEES1A_NSV_INSB_IJS1B_S1S_EEENSB_IJS1S_SE_EEEEEEENSA_39AutoVectorizingCopyWithAssumedAlignmentILi128EEENSA_21SM90_TMA_STORE_IM2COLES2C_S2E_S2E_EEEvvEEEEvNT_6ParamsE)
        /*0038*/ 	.word	0x00000008


	//----- nvinfo : EIATTR_MIN_STACK_SIZE
	.align		4
.L_27:
        /*003c*/ 	.byte	0x04, 0x12
        /*003e*/ 	.short	(.L_29 - .L_28)
	.align		4
.L_28:
        /*0040*/ 	.word	index@(_ZN7cutlass13device_kernelINS_4conv6kernel13ConvUniversalINS1_16ConvProblemShapeILNS1_8OperatorE0ELi3EEENS1_10collective14CollectiveConvINS1_47MainloopSm100TmaUmmaWarpSpecializedImplicitGemmILS5_0ELi9ELi3ELi1ELi2EN4cute5tupleIJNSA_1CILi2EEENSC_ILi1EEESE_EEEEENSB_IJNSC_ILi256EEENSC_ILi64EEENSB_IJNSC_ILi32EEEEEEEEENS_10tfloat32_tESM_NSA_8TiledMMAINSA_8MMA_AtomIJNSA_23SM100_MMA_TF32_2x1SM_SSISM_SM_fLi256ELi64ELNSA_4UMMA5MajorE0ELSR_0ELNSQ_7ScaleInE0ELSS_0EEEEEENSA_6LayoutINSB_IJSE_SE_SE_EEENSB_IJNSC_ILi0EEESX_SX_EEEEENSB_IJNSA_10UnderscoreES10_S10_EEEEENS7_6detail27Sm100ImplicitGemmTileTraitsINSA_25SM100_TMA_2SM_LOAD_IM2COLENSA_14ComposedLayoutINSA_7SwizzleILi3ELi4ELi3EEENSA_18smem_ptr_flag_bitsILi32EEENSV_INSB_IJNSC_ILi8EEESJ_EEENSB_IJSJ_SE_EEEEEEEvEENS14_INSA_18SM100_TMA_2SM_LOADES1F_vEEEENS_8epilogue10collective18CollectiveEpilogueINS1K_23Sm100TmaWarpSpecializedILi4ELi2ELi16ELb1ELb0EEEJNSB_IJNSC_ILi128EEESI_SK_EEENSB_IJNSV_IS1P_SE_EENSV_INSC_ILi16EEESE_EEEEESM_NSB_IJNSB_IJllllEEESE_SX_EEESM_S1W_NS1K_6fusion15FusionCallbacksIS1O_NS1X_17LinearCombinationISM_fSM_fLNS_15FloatRoundStyleE2EEES1Q_S1U_JEEENSA_5SM1004TMEM4LOAD26SM100_TMEM_LOAD_32dp32b16xENSA_20SM90_TMA_LOAD_IM2COLENS16_INS17_ILi2ELi4ELi3EEES1A_NSV_INSB_IJS1B_S1S_EEENSB_IJS1S_SE_EEEEEEENSA_39AutoVectorizingCopyWithAssumedAlignmentILi128EEENSA_21SM90_TMA_STORE_IM2COLES2C_S2E_S2E_EEEvvEEEEvNT_6ParamsE)
        /*0044*/ 	.word	0x00000008
.L_29:


//--------------------- .nv.compat                --------------------------
	.section	.nv.compat,"",@"SHT_CUDA_COMPAT_INFO"
	.align	4
        /*0000*/ 	.byte	0x02, 0x09, 0x01, 0x00, 0x02, 0x02, 0x02, 0x00, 0x02, 0x05, 0x05, 0x00, 0x03, 0x07, 0x01, 0x01
        /*0010*/ 	.byte	0x02, 0x03, 0x01, 0x00, 0x02, 0x06, 0x01, 0x00, 0x04, 0x0b, 0x08, 0x00, 0x09, 0x00, 0x00, 0x00
        /*0020*/ 	.byte	0x00, 0x00, 0x00, 0x00


//--------------------- .nv.info._ZN7cutlass13device_kernelINS_4conv6kernel13ConvUniversalINS1_16ConvProblemShapeILNS1_8OperatorE0ELi3EEENS1_10collective14CollectiveConvINS1_47MainloopSm100TmaUmmaWarpSpecializedImplicitGemmILS5_0ELi9ELi3ELi1ELi2EN4cute5tupleIJNSA_1CILi2EEENSC_ILi1EEESE_EEEEENSB_IJNSC_ILi256EEENSC_ILi64EEENSB_IJNSC_ILi32EEEEEEEEENS_10tfloat32_tESM_NSA_8TiledMMAINSA_8MMA_AtomIJNSA_23SM100_MMA_TF32_2x1SM_SSISM_SM_fLi256ELi64ELNSA_4UMMA5MajorE0ELSR_0ELNSQ_7ScaleInE0ELSS_0EEEEEENSA_6LayoutINSB_IJSE_SE_SE_EEENSB_IJNSC_ILi0EEESX_SX_EEEEENSB_IJNSA_10UnderscoreES10_S10_EEEEENS7_6detail27Sm100ImplicitGemmTileTraitsINSA_25SM100_TMA_2SM_LOAD_IM2COLENSA_14ComposedLayoutINSA_7SwizzleILi3ELi4ELi3EEENSA_18smem_ptr_flag_bitsILi32EEENSV_INSB_IJNSC_ILi8EEESJ_EEENSB_IJSJ_SE_EEEEEEEvEENS14_INSA_18SM100_TMA_2SM_LOADES1F_vEEEENS_8epilogue10collective18CollectiveEpilogueINS1K_23Sm100TmaWarpSpecializedILi4ELi2ELi16ELb1ELb0EEEJNSB_IJNSC_ILi128EEESI_SK_EEENSB_IJNSV_IS1P_SE_EENSV_INSC_ILi16EEESE_EEEEESM_NSB_IJNSB_IJllllEEESE_SX_EEESM_S1W_NS1K_6fusion15FusionCallbacksIS1O_NS1X_17LinearCombinationISM_fSM_fLNS_15FloatRoundStyleE2EEES1Q_S1U_JEEENSA_5SM1004TMEM4LOAD26SM100_TMEM_LOAD_32dp32b16xENSA_20SM90_TMA_LOAD_IM2COLENS16_INS17_ILi2ELi4ELi3EEES1A_NSV_INSB_IJS1B_S1S_EEENSB_IJS1S_SE_EEEEEEENSA_39AutoVectorizingCopyWithAssumedAlignmentILi128EEENSA_21SM90_TMA_STORE_IM2COLES2C_S2E_S2E_EEEvvEEEEvNT_6ParamsE --------------------------
	.section	.nv.info._ZN7cutlass13device_kernelINS_4conv6kernel13ConvUniversalINS1_16ConvProblemShapeILNS1_8OperatorE0ELi3EEENS1_10collective14CollectiveConvINS1_47MainloopSm100TmaUmmaWarpSpecializedImplicitGemmILS5_0ELi9ELi3ELi1ELi2EN4cute5tupleIJNSA_1CILi2EEENSC_ILi1EEESE_EEEEENSB_IJNSC_ILi256EEENSC_ILi64EEENSB_IJNSC_ILi32EEEEEEEEENS_10tfloat32_tESM_NSA_8TiledMMAINSA_8MMA_AtomIJNSA_23SM100_MMA_TF32_2x1SM_SSISM_SM_fLi256ELi64ELNSA_4UMMA5MajorE0ELSR_0ELNSQ_7ScaleInE0ELSS_0EEEEEENSA_6LayoutINSB_IJSE_SE_SE_EEENSB_IJNSC_ILi0EEESX_SX_EEEEENSB_IJNSA_10UnderscoreES10_S10_EEEEENS7_6detail27Sm100ImplicitGemmTileTraitsINSA_25SM100_TMA_2SM_LOAD_IM2COLENSA_14ComposedLayoutINSA_7SwizzleILi3ELi4ELi3EEENSA_18smem_ptr_flag_bitsILi32EEENSV_INSB_IJNSC_ILi8EEESJ_EEENSB_IJSJ_SE_EEEEEEEvEENS14_INSA_18SM100_TMA_2SM_LOADES1F_vEEEENS_8epilogue10collective18CollectiveEpilogueINS1K_23Sm100TmaWarpSpecializedILi4ELi2ELi16ELb1ELb0EEEJNSB_IJNSC_ILi128EEESI_SK_EEENSB_IJNSV_IS1P_SE_EENSV_INSC_ILi16EEESE_EEEEESM_NSB_IJNSB_IJllllEEESE_SX_EEESM_S1W_NS1K_6fusion15FusionCallbacksIS1O_NS1X_17LinearCombinationISM_fSM_fLNS_15FloatRoundStyleE2EEES1Q_S1U_JEEENSA_5SM1004TMEM4LOAD26SM100_TMEM_LOAD_32dp32b16xENSA_20SM90_TMA_LOAD_IM2COLENS16_INS17_ILi2ELi4ELi3EEES1A_NSV_INSB_IJS1B_S1S_EEENSB_IJS1S_SE_EEEEEEENSA_39AutoVectorizingCopyWithAssumedAlignmentILi128EEENSA_21SM90_TMA_STORE_IM2COLES2C_S2E_S2E_EEEvvEEEEvNT_6ParamsE,"",@"SHT_CUDA_INFO"
	.sectionflags	@""
	.align	4


	//----- nvinfo : EIATTR_CUDA_API_VERSION
	.align		4
        /*0000*/ 	.byte	0x04, 0x37
        /*0002*/ 	.short	(.L_31 - .L_30)
.L_30:
        /*0004*/ 	.word	0x00000082


	//----- nvinfo : EIATTR_KPARAM_INFO
	.align		4
.L_31:
        /*0008*/ 	.byte	0x04, 0x17
        /*000a*/ 	.short	(.L_33 - .L_32)
.L_32:
        /*000c*/ 	.word	0x00000000
        /*0010*/ 	.short	0x0000
        /*0012*/ 	.short	0x0000
        /*0014*/ 	.byte	0x00, 0xf0, 0x01, 0x24


	//----- nvinfo : EIATTR_AT_ENTRY_FRAGMENTS
	.align		4
.L_33:
        /*0018*/ 	.byte	0x04, 0x4f
        /*001a*/ 	.short	(.L_35 - .L_34)


	//   ....[0]....
.L_34:
        /*001c*/ 	.word	0x00000007


	//----- nvinfo : EIATTR_RESERVED_SMEM_USED
	.align		4
.L_35:
        /*0020*/ 	.byte	0x01, 0x41
	.zero		2


	//----- nvinfo : EIATTR_SPARSE_MMA_MASK
	.align		4
        /*0024*/ 	.byte	0x03, 0x50
        /*0026*/ 	.short	0x0000


	//----- nvinfo : EIATTR_TCGEN05_2CTA_USED
	.align		4
        /*0028*/ 	.byte	0x01, 0x52
	.zero		2


	//----- nvinfo : EIATTR_MAXREG_COUNT
	.align		4
        /*002c*/ 	.byte	0x03, 0x1b
        /*002e*/ 	.short	0x00ff


	//----- nvinfo : EIATTR_NUM_BARRIERS
	.align		4
        /*0030*/ 	.byte	0x02, 0x4c
        /*0032*/ 	.byte	0x07
	.zero		1


	//----- nvinfo : EIATTR_EXTERNS
	.align		4
        /*0034*/ 	.byte	0x04, 0x0f
        /*0036*/ 	.short	(.L_37 - .L_36)


	//   ....[0]....
	.align		4
.L_36:
        /*0038*/ 	.word	index@(__assertfail)


	//----- nvinfo : EIATTR_MERCURY_ISA_VERSION
	.align		4
.L_37:
        /*003c*/ 	.byte	0x03, 0x5f
        /*003e*/ 	.short	0x0101


	//----- nvinfo : EIATTR_INT_WARP_WIDE_INSTR_OFFSETS
	.align		4
        /*0040*/ 	.byte	0x04, 0x31
        /*0042*/ 	.short	(.L_39 - .L_38)


	//   ....[0]....
.L_38:
        /*0044*/ 	.word	0x00000d20


	//   ....[1]....
        /*0048*/ 	.word	0x00000dd0


	//   ....[2]....
        /*004c*/ 	.word	0x00004820


	//   ....[3]....
        /*0050*/ 	.word	0x00004840


	//   ....[4]....
        /*0054*/ 	.word	0x00004870


	//   ....[5]....
        /*0058*/ 	.word	0x000055e0


	//   ....[6]....
        /*005c*/ 	.word	0x00005650


	//   ....[7]....
        /*0060*/ 	.word	0x00005760


	//   ....[8]....
        /*0064*/ 	.word	0x000057e0


	//   ....[9]....
        /*0068*/ 	.word	0x000058e0


	//   ....[10]....
        /*006c*/ 	.word	0x00005980


	//   ....[11]....
        /*0070*/ 	.word	0x00005a70


	//   ....[12]....
        /*0074*/ 	.word	0x00005b90


	//----- nvinfo : EIATTR_COOP_GROUP_MASK_REGIDS
	.align		4
.L_39:
        /*0078*/ 	.byte	0x04, 0x29
        /*007a*/ 	.short	(.L_41 - .L_40)


	//   ....[0]....
.L_40:
        /*007c*/ 	.word	0xffffffff


	//   ....[1]....
        /*0080*/ 	.word	0xffffffff


	//   ....[2]....
        /*0084*/ 	.word	0xffffffff


	//   ....[3]....
        /*0088*/ 	.word	0xffffffff


	//   ....[4]....
        /*008c*/ 	.word	0xffffffff


	//   ....[5]....
        /*0090*/ 	.word	0xffffffff


	//   ....[6]....
        /*0094*/ 	.word	0xffffffff


	//   ....[7]....
        /*0098*/ 	.word	0xffffffff


	//   ....[8]....
        /*009c*/ 	.word	0xffffffff


	//   ....[9]....
        /*00a0*/ 	.word	0xffffffff


	//   ....[10]....
        /*00a4*/ 	.word	0xffffffff


	//   ....[11]....
        /*00a8*/ 	.word	0xffffffff


	//   ....[12]....
        /*00ac*/ 	.word	0xffffffff


	//----- nvinfo : EIATTR_COOP_GROUP_INSTR_OFFSETS
	.align		4
.L_41:
        /*00b0*/ 	.byte	0x04, 0x28
        /*00b2*/ 	.short	(.L_43 - .L_42)


	//   ....[0]....
.L_42:
        /*00b4*/ 	.word	0x000000d0


	//   ....[1]....
        /*00b8*/ 	.word	0x00000540


	//   ....[2]....
        /*00bc*/ 	.word	0x000007b0


	//   ....[3]....
        /*00c0*/ 	.word	0x00000950


	//   ....[4]....
        /*00c4*/ 	.word	0x00000a50


	//   ....[5]....
        /*00c8*/ 	.word	0x00000ba0


	//   ....[6]....
        /*00cc*/ 	.word	0x00000e40


	//   ....[7]....
        /*00d0*/ 	.word	0x00002770


	//   ....[8]....
        /*00d4*/ 	.word	0x000036e0


	//   ....[9]....
        /*00d8*/ 	.word	0x00003bb0


	//   ....[10]....
        /*00dc*/ 	.word	0x00003be0


	//   ....[11]....
        /*00e0*/ 	.word	0x00004730


	//   ....[12]....
        /*00e4*/ 	.word	0x00004940


	//----- nvinfo : EIATTR_VRC_CTA_INIT_COUNT
	.align		4
.L_43:
        /*00e8*/ 	.byte	0x02, 0x4a
        /*00ea*/ 	.byte	0x80
	.zero		1


	//----- nvinfo : EIATTR_SYSCALL_OFFSETS
	.align		4
        /*00ec*/ 	.byte	0x04, 0x46
        /*00ee*/ 	.short	(.L_45 - .L_44)


	//   ....[0]....
.L_44:
        /*00f0*/ 	.word	0x000067c0


	//   ....[1]....
        /*00f4*/ 	.word	0x000068b0


	//   ....[2]....
        /*00f8*/ 	.word	0x00007280


	//   ....[3]....
        /*00fc*/ 	.word	0x00007c30


	//   ....[4]....
        /*0100*/ 	.word	0x000085b0


	//   ....[5]....
        /*0104*/ 	.word	0x00008f20


	//----- nvinfo : EIATTR_MBARRIER_INSTR_OFFSETS
	.align		4
.L_45:
        /*0108*/ 	.byte	0x04, 0x39
        /*010a*/ 	.short	(.L_47 - .L_46)


	//   ....[0]....
.L_46:
        /*010c*/ 	.word	0x00000670
        /*0110*/ 	.word	0x000000ff
        /*0114*/ 	.word	0x00000000
        /*0118*/ 	.short	0x0100
        /*011a*/ 	.byte	0x04
	.zero		1


	//   ....[1]....
        /*011c*/ 	.word	0x00000680
        /*0120*/ 	.word	0x000000ff
        /*0124*/ 	.word	0x00000048
        /*0128*/ 	.short	0x0100
        /*012a*/ 	.byte	0x04
	.zero		1


	//   ....[2]....
        /*012c*/ 	.word	0x00000690
        /*0130*/ 	.word	0x000000ff
        /*0134*/ 	.word	0x00000008
        /*0138*/ 	.short	0x0100
        /*013a*/ 	.byte	0x04
	.zero		1


	//   ....[3]....
        /*013c*/ 	.word	0x000006a0
        /*0140*/ 	.word	0x000000ff
        /*0144*/ 	.word	0x00000050
        /*0148*/ 	.short	0x0100
        /*014a*/ 	.byte	0x04
	.zero		1


	//   ....[4]....
        /*014c*/ 	.word	0x000006b0
        /*0150*/ 	.word	0x000000ff
        /*0154*/ 	.word	0x00000010
        /*0158*/ 	.short	0x0100
        /*015a*/ 	.byte	0x04
	.zero		1


	//   ....[5]....
        /*015c*/ 	.word	0x000006c0
        /*0160*/ 	.word	0x000000ff
        /*0164*/ 	.word	0x00000058
        /*0168*/ 	.short	0x0100
        /*016a*/ 	.byte	0x04
	.zero		1


	//   ....[6]....
        /*016c*/ 	.word	0x000006d0
        /*0170*/ 	.word	0x000000ff
        /*0174*/ 	.word	0x00000018
        /*0178*/ 	.short	0x0100
        /*017a*/ 	.byte	0x04
	.zero		1


	//   ....[7]....
        /*017c*/ 	.word	0x000006e0
        /*0180*/ 	.word	0x000000ff
        /*0184*/ 	.word	0x00000060
        /*0188*/ 	.short	0x0100
        /*018a*/ 	.byte	0x04
	.zero		1


	//   ....[8]....
        /*018c*/ 	.word	0x000006f0
        /*0190*/ 	.word	0x000000ff
        /*0194*/ 	.word	0x00000020
        /*0198*/ 	.short	0x0100
        /*019a*/ 	.byte	0x04
	.zero		1


	//   ....[9]....
        /*019c*/ 	.word	0x00000700
        /*01a0*/ 	.word	0x000000ff
        /*01a4*/ 	.word	0x00000068
        /*01a8*/ 	.short	0x0100
        /*01aa*/ 	.byte	0x04
	.zero		1


	//   ....[10]....
        /*01ac*/ 	.word	0x00000710
        /*01b0*/ 	.word	0x000000ff
        /*01b4*/ 	.word	0x00000028
        /*01b8*/ 	.short	0x0100
        /*01ba*/ 	.byte	0x04
	.zero		1


	//   ....[11]....
        /*01bc*/ 	.word	0x00000720
        /*01c0*/ 	.word	0x000000ff
        /*01c4*/ 	.word	0x00000070
        /*01c8*/ 	.short	0x0100
        /*01ca*/ 	.byte	0x04
	.zero		1


	//   ....[12]....
        /*01cc*/ 	.word	0x00000730
        /*01d0*/ 	.word	0x000000ff
        /*01d4*/ 	.word	0x00000030
        /*01d8*/ 	.short	0x0100
        /*01da*/ 	.byte	0x04
	.zero		1


	//   ....[13]....
        /*01dc*/ 	.word	0x00000740
        /*01e0*/ 	.word	0x000000ff
        /*01e4*/ 	.word	0x00000078
        /*01e8*/ 	.short	0x0100
        /*01ea*/ 	.byte	0x04
	.zero		1


	//   ....[14]....
        /*01ec*/ 	.word	0x00000750
        /*01f0*/ 	.word	0x000000ff
        /*01f4*/ 	.word	0x00000038
        /*01f8*/ 	.short	0x0100
        /*01fa*/ 	.byte	0x04
	.zero		1


	//   ....[15]....
        /*01fc*/ 	.word	0x00000760
        /*0200*/ 	.word	0x000000ff
        /*0204*/ 	.word	0x00000080
        /*0208*/ 	.short	0x0100
        /*020a*/ 	.byte	0x04
	.zero		1


	//   ....[16]....
        /*020c*/ 	.word	0x00000770
        /*0210*/ 	.word	0x000000ff
        /*0214*/ 	.word	0x00000040
        /*0218*/ 	.short	0x0100
        /*021a*/ 	.byte	0x04
	.zero		1


	//   ....[17]....
        /*021c*/ 	.word	0x00000780
        /*0220*/ 	.word	0x000000ff
        /*0224*/ 	.word	0x00000088
        /*0228*/ 	.short	0x0100
        /*022a*/ 	.byte	0x04
	.zero		1


	//   ....[18]....
        /*022c*/ 	.word	0x000008c0
        /*0230*/ 	.word	0x000000ff
        /*0234*/ 	.word	0x00000090
        /*0238*/ 	.short	0x0100
        /*023a*/ 	.byte	0x04
	.zero		1


	//   ....[19]....
        /*023c*/ 	.word	0x000008d0
        /*0240*/ 	.word	0x000000ff
        /*0244*/ 	.word	0x000000b0
        /*0248*/ 	.short	0x0100
        /*024a*/ 	.byte	0x04
	.zero		1


	//   ....[20]....
        /*024c*/ 	.word	0x000008e0
        /*0250*/ 	.word	0x000000ff
        /*0254*/ 	.word	0x00000098
        /*0258*/ 	.short	0x0100
        /*025a*/ 	.byte	0x04
	.zero		1


	//   ....[21]....
        /*025c*/ 	.word	0x000008f0
        /*0260*/ 	.word	0x000000ff
        /*0264*/ 	.word	0x000000b8
        /*0268*/ 	.short	0x0100
        /*026a*/ 	.byte	0x04
	.zero		1


	//   ....[22]....
        /*026c*/ 	.word	0x00000900
        /*0270*/ 	.word	0x000000ff
        /*0274*/ 	.word	0x000000a0
        /*0278*/ 	.short	0x0100
        /*027a*/ 	.byte	0x04
	.zero		1


	//   ....[23]....
        /*027c*/ 	.word	0x00000910
        /*0280*/ 	.word	0x000000ff
        /*0284*/ 	.word	0x000000c0
        /*0288*/ 	.short	0x0100
        /*028a*/ 	.byte	0x04
	.zero		1


	//   ....[24]....
        /*028c*/ 	.word	0x00000920
        /*0290*/ 	.word	0x000000ff
        /*0294*/ 	.word	0x000000a8
        /*0298*/ 	.short	0x0100
        /*029a*/ 	.byte	0x04
	.zero		1


	//   ....[25]....
        /*029c*/ 	.word	0x00000930
        /*02a0*/ 	.word	0x000000ff
        /*02a4*/ 	.word	0x000000c8
        /*02a8*/ 	.short	0x0100
        /*02aa*/ 	.byte	0x04
	.zero		1


	//   ....[26]....
        /*02ac*/ 	.word	0x00000a20
        /*02b0*/ 	.word	0x000000ff
        /*02b4*/ 	.word	0x000000d0
        /*02b8*/ 	.short	0x0100
        /*02ba*/ 	.byte	0x04
	.zero		1


	//   ....[27]....
        /*02bc*/ 	.word	0x00000a30
        /*02c0*/ 	.word	0x000000ff
        /*02c4*/ 	.word	0x000000d8
        /*02c8*/ 	.short	0x0100
        /*02ca*/ 	.byte	0x04
	.zero		1


	//   ....[28]....
        /*02cc*/ 	.word	0x00000b70
        /*02d0*/ 	.word	0x000000ff
        /*02d4*/ 	.word	0x000000e0
        /*02d8*/ 	.short	0x0100
        /*02da*/ 	.byte	0x06
	.zero		1


	//   ....[29]....
        /*02dc*/ 	.word	0x00000b80
        /*02e0*/ 	.word	0x000000ff
        /*02e4*/ 	.word	0x000000e8
        /*02e8*/ 	.short	0x0100
        /*02ea*/ 	.byte	0x06
	.zero		1


	//   ....[30]....
        /*02ec*/ 	.word	0x00000cc0
        /*02f0*/ 	.word	0x000000ff
        /*02f4*/ 	.word	0x000000f0
        /*02f8*/ 	.short	0x0100
        /*02fa*/ 	.byte	0x04
	.zero		1


	//   ....[31]....
        /*02fc*/ 	.word	0x00000cd0
        /*0300*/ 	.word	0x000000ff
        /*0304*/ 	.word	0x00000100
        /*0308*/ 	.short	0x0100
        /*030a*/ 	.byte	0x04
	.zero		1


	//   ....[32]....
        /*030c*/ 	.word	0x00000ce0
        /*0310*/ 	.word	0x000000ff
        /*0314*/ 	.word	0x000000f8
        /*0318*/ 	.short	0x0100
        /*031a*/ 	.byte	0x04
	.zero		1


	//   ....[33]....
        /*031c*/ 	.word	0x00000cf0
        /*0320*/ 	.word	0x000000ff
        /*0324*/ 	.word	0x00000108
        /*0328*/ 	.short	0x0100
        /*032a*/ 	.byte	0x04
	.zero		1


	//   ....[34]....
        /*032c*/ 	.word	0x00000df0
        /*0330*/ 	.word	0x000000ff
        /*0334*/ 	.word	0x00000110
        /*0338*/ 	.short	0x0100
        /*033a*/ 	.byte	0x06
	.zero		1


	//   ....[35]....
        /*033c*/ 	.word	0x00001950
        /*0340*/ 	.word	0x000000ff
        /*0344*/ 	.word	0x00000048
        /*0348*/ 	.short	0x010a
        /*034a*/ 	.byte	0x04
	.zero		1


	//   ....[36]....
        /*034c*/ 	.word	0x00001ca0
        /*0350*/ 	.word	0x000000ff
        /*0354*/ 	.word	0x00000048
        /*0358*/ 	.short	0x010a
        /*035a*/ 	.byte	0x09
	.zero		1


	//   ....[37]....
        /*035c*/ 	.word	0x00001e50
        /*0360*/ 	.word	0x000000ff
        /*0364*/ 	.word	0x00000048
        /*0368*/ 	.short	0x010a
        /*036a*/ 	.byte	0x08
	.zero		1


	//   ....[38]....
        /*036c*/ 	.word	0x00002080
        /*0370*/ 	.word	0x000000ff
        /*0374*/ 	.word	0x000000d8
        /*0378*/ 	.short	0x0101
        /*037a*/ 	.byte	0x1e
	.zero		1


	//   ....[39]....
        /*037c*/ 	.word	0x000020b0
        /*0380*/ 	.word	0x000000ff
        /*0384*/ 	.word	0x00000048
        /*0388*/ 	.short	0x010a
        /*038a*/ 	.byte	0x04
	.zero		1


	//   ....[40]....
        /*038c*/ 	.word	0x00002390
        /*0390*/ 	.word	0x000000ff
        /*0394*/ 	.word	0x00000048
        /*0398*/ 	.short	0x010a
        /*039a*/ 	.byte	0x09
	.zero		1


	//   ....[41]....
        /*039c*/ 	.word	0x00002540
        /*03a0*/ 	.word	0x000000ff
        /*03a4*/ 	.word	0x00000048
        /*03a8*/ 	.short	0x010a
        /*03aa*/ 	.byte	0x08
	.zero		1


	//   ....[42]....
        /*03ac*/ 	.word	0x00002780
        /*03b0*/ 	.word	0x000000ff
        /*03b4*/ 	.word	0x000000e0
        /*03b8*/ 	.short	0x010a
        /*03ba*/ 	.byte	0x1e
	.zero		1


	//   ....[43]....
        /*03bc*/ 	.word	0x00002840
        /*03c0*/ 	.word	0x000000ff
        /*03c4*/ 	.word	0x00000000
        /*03c8*/ 	.short	0x0101
        /*03ca*/ 	.byte	0x04
	.zero		1


	//   ....[44]....
        /*03cc*/ 	.word	0x00002e40
        /*03d0*/ 	.word	0x000000ff
        /*03d4*/ 	.word	0x00000000
        /*03d8*/ 	.short	0x010a
        /*03da*/ 	.byte	0x04
	.zero		1


	//   ....[45]....
        /*03dc*/ 	.word	0x00002ee0
        /*03e0*/ 	.word	0x000000ff
        /*03e4*/ 	.word	0x00000000
        /*03e8*/ 	.short	0x010a
        /*03ea*/ 	.byte	0x05
	.zero		1


	//   ....[46]....
        /*03ec*/ 	.word	0x00002f80
        /*03f0*/ 	.word	0x000000ff
        /*03f4*/ 	.word	0x00000000
        /*03f8*/ 	.short	0x010a
        /*03fa*/ 	.byte	0x05
	.zero		1


	//   ....[47]....
        /*03fc*/ 	.word	0x00003020
        /*0400*/ 	.word	0x000000ff
        /*0404*/ 	.word	0x00000000
        /*0408*/ 	.short	0x010a
        /*040a*/ 	.byte	0x05
	.zero		1


	//   ....[48]....
        /*040c*/ 	.word	0x000030c0
        /*0410*/ 	.word	0x000000ff
        /*0414*/ 	.word	0x00000000
        /*0418*/ 	.short	0x010a
        /*041a*/ 	.byte	0x05
	.zero		1


	//   ....[49]....
        /*041c*/ 	.word	0x00003160
        /*0420*/ 	.word	0x000000ff
        /*0424*/ 	.word	0x00000000
        /*0428*/ 	.short	0x010a
        /*042a*/ 	.byte	0x05
	.zero		1


	//   ....[50]....
        /*042c*/ 	.word	0x00003200
        /*0430*/ 	.word	0x000000ff
        /*0434*/ 	.word	0x00000000
        /*0438*/ 	.short	0x010a
        /*043a*/ 	.byte	0x05
	.zero		1


	//   ....[51]....
        /*043c*/ 	.word	0x000032a0
        /*0440*/ 	.word	0x000000ff
        /*0444*/ 	.word	0x00000000
        /*0448*/ 	.short	0x010a
        /*044a*/ 	.byte	0x05
	.zero		1


	//   ....[52]....
        /*044c*/ 	.word	0x00003350
        /*0450*/ 	.word	0x00000000
        /*0454*/ 	.word	0x00000000
        /*0458*/ 	.short	0x010a
        /*045a*/ 	.byte	0xff
	.zero		1


	//   ....[53]....
        /*045c*/ 	.word	0x000034a0
        /*0460*/ 	.word	0x000000ff
        /*0464*/ 	.word	0x000000e8
        /*0468*/ 	.short	0x010a
        /*046a*/ 	.byte	0x04
	.zero		1


	//   ....[54]....
        /*046c*/ 	.word	0x00003540
        /*0470*/ 	.word	0x000000ff
        /*0474*/ 	.word	0x000000e0
        /*0478*/ 	.short	0x010a
        /*047a*/ 	.byte	0x04
	.zero		1


	//   ....[55]....
        /*047c*/ 	.word	0x000035e0
        /*0480*/ 	.word	0x000000ff
        /*0484*/ 	.word	0x00000000
        /*0488*/ 	.short	0x0101
        /*048a*/ 	.byte	0x05
	.zero		1


	//   ....[56]....
        /*048c*/ 	.word	0x00003620
        /*0490*/ 	.word	0x000000ff
        /*0494*/ 	.word	0x000000e8
        /*0498*/ 	.short	0x0106
        /*049a*/ 	.byte	0x04
	.zero		1


	//   ....[57]....
        /*049c*/ 	.word	0x00003660
        /*04a0*/ 	.word	0x00000000
        /*04a4*/ 	.word	0x000000e8
        /*04a8*/ 	.short	0x010a
        /*04aa*/ 	.byte	0xff
	.zero		1


	//   ....[58]....
        /*04ac*/ 	.word	0x000038b0
        /*04b0*/ 	.word	0x000000ff
        /*04b4*/ 	.word	0x00000008
        /*04b8*/ 	.short	0x010a
        /*04ba*/ 	.byte	0x05
	.zero		1


	//   ....[59]....
        /*04bc*/ 	.word	0x000038d0
        /*04c0*/ 	.word	0x000000ff
        /*04c4*/ 	.word	0x00000008
        /*04c8*/ 	.short	0x010a
        /*04ca*/ 	.byte	0x05
	.zero		1


	//   ....[60]....
        /*04cc*/ 	.word	0x00003a60
        /*04d0*/ 	.word	0x000000ff
        /*04d4*/ 	.word	0x00000008
        /*04d8*/ 	.short	0x010a
        /*04da*/ 	.byte	0x05
	.zero		1


	//   ....[61]....
        /*04dc*/ 	.word	0x00003a80
        /*04e0*/ 	.word	0x000000ff
        /*04e4*/ 	.word	0x00000008
        /*04e8*/ 	.short	0x010a
        /*04ea*/ 	.byte	0x05
	.zero		1


	//   ....[62]....
        /*04ec*/ 	.word	0x00003b40
        /*04f0*/ 	.word	0x000000ff
        /*04f4*/ 	.word	0x00000000
        /*04f8*/ 	.short	0x0101
        /*04fa*/ 	.byte	0x04
	.zero		1


	//   ....[63]....
        /*04fc*/ 	.word	0x00003ee0
        /*0500*/ 	.word	0x000000ff
        /*0504*/ 	.word	0x000000e0
        /*0508*/ 	.short	0x010a
        /*050a*/ 	.byte	0x14
	.zero		1


	//   ....[64]....
        /*050c*/ 	.word	0x00003f80
        /*0510*/ 	.word	0x000000ff
        /*0514*/ 	.word	0x00000000
        /*0518*/ 	.short	0x0101
        /*051a*/ 	.byte	0x22
	.zero		1


	//   ....[65]....
        /*051c*/ 	.word	0x00003fc0
        /*0520*/ 	.word	0x000000ff
        /*0524*/ 	.word	0x00000100
        /*0528*/ 	.short	0x010a
        /*052a*/ 	.byte	0x19
	.zero		1


	//   ....[66]....
        /*052c*/ 	.word	0x00004060
        /*0530*/ 	.word	0x000000ff
        /*0534*/ 	.word	0x00000000
        /*0538*/ 	.short	0x010a
        /*053a*/ 	.byte	0x04
	.zero		1


	//   ....[67]....
        /*053c*/ 	.word	0x000040b0
        /*0540*/ 	.word	0x000000ff
        /*0544*/ 	.word	0x00000000
        /*0548*/ 	.short	0x010a
        /*054a*/ 	.byte	0x12
	.zero		1


	//   ....[68]....
        /*054c*/ 	.word	0x00004200
        /*0550*/ 	.word	0x000000ff
        /*0554*/ 	.word	0x00000000
        /*0558*/ 	.short	0x010a
        /*055a*/ 	.byte	0x05
	.zero		1


	//   ....[69]....
        /*055c*/ 	.word	0x00004530
        /*0560*/ 	.word	0x000000ff
        /*0564*/ 	.word	0x00000000
        /*0568*/ 	.short	0x010a
        /*056a*/ 	.byte	0x04
	.zero		1


	//   ....[70]....
        /*056c*/ 	.word	0x000045d0
        /*0570*/ 	.word	0x00000000
        /*0574*/ 	.word	0x00000000
        /*0578*/ 	.short	0x010a
        /*057a*/ 	.byte	0xff
	.zero		1


	//   ....[71]....
        /*057c*/ 	.word	0x00004610
        /*0580*/ 	.word	0x00000000
        /*0584*/ 	.word	0x00000000
        /*0588*/ 	.short	0x010a
        /*058a*/ 	.byte	0xff
	.zero		1


	//   ....[72]....
        /*058c*/ 	.word	0x00004680
        /*0590*/ 	.word	0x000000ff
        /*0594*/ 	.word	0x00000000
        /*0598*/ 	.short	0x0101
        /*059a*/ 	.byte	0x04
	.zero		1


	//   ....[73]....
        /*059c*/ 	.word	0x000046c0
        /*05a0*/ 	.word	0x000000ff
        /*05a4*/ 	.word	0x00000110
        /*05a8*/ 	.short	0x010a
        /*05aa*/ 	.byte	0x14
	.zero		1


	//   ....[74]....
        /*05ac*/ 	.word	0x00004720
        /*05b0*/ 	.word	0x000000ff
        /*05b4*/ 	.word	0x00000000
        /*05b8*/ 	.short	0x0101
        /*05ba*/ 	.byte	0x04
	.zero		1


	//   ....[75]....
        /*05bc*/ 	.word	0x00004c90
        /*05c0*/ 	.word	0x000000ff
        /*05c4*/ 	.word	0x000000e0
        /*05c8*/ 	.short	0x010a
        /*05ca*/ 	.byte	0x14
	.zero		1


	//   ....[76]....
        /*05cc*/ 	.word	0x00004d30
        /*05d0*/ 	.word	0x000000ff
        /*05d4*/ 	.word	0x00000000
        /*05d8*/ 	.short	0x0101
        /*05da*/ 	.byte	0x2d
	.zero		1


	//   ....[77]....
        /*05dc*/ 	.word	0x00005280
        /*05e0*/ 	.word	0x000000ff
        /*05e4*/ 	.word	0x000000d8
        /*05e8*/ 	.short	0x010a
        /*05ea*/ 	.byte	0x14
	.zero		1


	//   ....[78]....
        /*05ec*/ 	.word	0x00005420
        /*05f0*/ 	.word	0x000000ff
        /*05f4*/ 	.word	0x000000b0
        /*05f8*/ 	.short	0x010a
        /*05fa*/ 	.byte	0x14
	.zero		1


	//   ....[79]....
        /*05fc*/ 	.word	0x000056f0
        /*0600*/ 	.word	0x000000ff
        /*0604*/ 	.word	0x00000090
        /*0608*/ 	.short	0x010b
        /*060a*/ 	.byte	0x14
	.zero		1


	//   ....[80]....
        /*060c*/ 	.word	0x00005700
        /*0610*/ 	.word	0x000000ff
        /*0614*/ 	.word	0x00000000
        /*0618*/ 	.short	0x0101
        /*061a*/ 	.byte	0x31
	.zero		1


	//   ....[81]....
        /*061c*/ 	.word	0x00005720
        /*0620*/ 	.word	0x000000ff
        /*0624*/ 	.word	0x000000b8
        /*0628*/ 	.short	0x010a
        /*062a*/ 	.byte	0x14
	.zero		1


	//   ....[82]....
        /*062c*/ 	.word	0x00005870
        /*0630*/ 	.word	0x000000ff
        /*0634*/ 	.word	0x00000098
        /*0638*/ 	.short	0x010b
        /*063a*/ 	.byte	0x14
	.zero		1


	//   ....[83]....
        /*063c*/ 	.word	0x00005880
        /*0640*/ 	.word	0x000000ff
        /*0644*/ 	.word	0x00000000
        /*0648*/ 	.short	0x0101
        /*064a*/ 	.byte	0x30
	.zero		1


	//   ....[84]....
        /*064c*/ 	.word	0x000058a0
        /*0650*/ 	.word	0x000000ff
        /*0654*/ 	.word	0x000000c0
        /*0658*/ 	.short	0x010a
        /*065a*/ 	.byte	0x14
	.zero		1


	//   ....[85]....
        /*065c*/ 	.word	0x00005a10
        /*0660*/ 	.word	0x000000ff
        /*0664*/ 	.word	0x000000a0
        /*0668*/ 	.short	0x010b
        /*066a*/ 	.byte	0x14
	.zero		1


	//   ....[86]....
        /*066c*/ 	.word	0x00005a20
        /*0670*/ 	.word	0x000000ff
        /*0674*/ 	.word	0x00000000
        /*0678*/ 	.short	0x0101
        /*067a*/ 	.byte	0x2f
	.zero		1


	//   ....[87]....
        /*067c*/ 	.word	0x00005a30
        /*0680*/ 	.word	0x000000ff
        /*0684*/ 	.word	0x000000c8
        /*0688*/ 	.short	0x010a
        /*068a*/ 	.byte	0x14
	.zero		1


	//   ....[88]....
        /*068c*/ 	.word	0x00005c00
        /*0690*/ 	.word	0x000000ff
        /*0694*/ 	.word	0x000000a8
        /*0698*/ 	.short	0x010b
        /*069a*/ 	.byte	0x14
	.zero		1


	//   ....[89]....
        /*069c*/ 	.word	0x00005c10
        /*06a0*/ 	.word	0x000000ff
        /*06a4*/ 	.word	0x00000000
        /*06a8*/ 	.short	0x0101
        /*06aa*/ 	.byte	0x2e
	.zero		1


	//   ....[90]....
        /*06ac*/ 	.word	0x00005c40
        /*06b0*/ 	.word	0x000000ff
        /*06b4*/ 	.word	0x000000b0
        /*06b8*/ 	.short	0x010a
        /*06ba*/ 	.byte	0x14
	.zero		1


	//   ....[91]....
        /*06bc*/ 	.word	0x00005c60
        /*06c0*/ 	.word	0x000000ff
        /*06c4*/ 	.word	0x000000b8
        /*06c8*/ 	.short	0x010a
        /*06ca*/ 	.byte	0x14
	.zero		1


	//   ....[92]....
        /*06cc*/ 	.word	0x00005c80
        /*06d0*/ 	.word	0x000000ff
        /*06d4*/ 	.word	0x000000c0
        /*06d8*/ 	.short	0x010a
        /*06da*/ 	.byte	0x14
	.zero		1


	//   ....[93]....
        /*06dc*/ 	.word	0x00005cc0
        /*06e0*/ 	.word	0x00000000
        /*06e4*/ 	.word	0x000000c8
        /*06e8*/ 	.short	0x010a
        /*06ea*/ 	.byte	0xff
	.zero		1


	//   ....[94]....
        /*06ec*/ 	.word	0x00006040
        /*06f0*/ 	.word	0x000000ff
        /*06f4*/ 	.word	0x000000e0
        /*06f8*/ 	.short	0x010a
        /*06fa*/ 	.byte	0x32
	.zero		1


	//   ....[95]....
        /*06fc*/ 	.word	0x00006110
        /*0700*/ 	.word	0x000000ff
        /*0704*/ 	.word	0x00000000
        /*0708*/ 	.short	0x0101
        /*070a*/ 	.byte	0x04
	.zero		1


	//   ....[96]....
        /*070c*/ 	.word	0x00006db0
        /*0710*/ 	.word	0x000000ff
        /*0714*/ 	.word	0x00000090
        /*0718*/ 	.short	0x010a
        /*071a*/ 	.byte	0x32
	.zero		1


	//   ....[97]....
        /*071c*/ 	.word	0x00006e60
        /*0720*/ 	.word	0x00000050
        /*0724*/ 	.word	0x000000f0
        /*0728*/ 	.short	0x010a
        /*072a*/ 	.byte	0xff
	.zero		1


	//   ....[98]....
        /*072c*/ 	.word	0x00007070
        /*0730*/ 	.word	0x000000ff
        /*0734*/ 	.word	0x00000090
        /*0738*/ 	.short	0x010a
        /*073a*/ 	.byte	0x32
	.zero		1


	//   ....[99]....
        /*073c*/ 	.word	0x00007160
        /*0740*/ 	.word	0x00000050
        /*0744*/ 	.word	0x000000f0
        /*0748*/ 	.short	0x010a
        /*074a*/ 	.byte	0xff
	.zero		1


	//   ....[100]....
        /*074c*/ 	.word	0x00007960
        /*0750*/ 	.word	0x00000000
        /*0754*/ 	.word	0x00000000
        /*0758*/ 	.short	0x0101
        /*075a*/ 	.byte	0xff
	.zero		1


	//   ....[101]....
        /*075c*/ 	.word	0x00007970
        /*0760*/ 	.word	0x00000002
        /*0764*/ 	.word	0x00000090
        /*0768*/ 	.short	0x010a
        /*076a*/ 	.byte	0xff
	.zero		1


	//   ....[102]....
        /*076c*/ 	.word	0x00007a50
        /*0770*/ 	.word	0x00000002
        /*0774*/ 	.word	0x00000090
        /*0778*/ 	.short	0x010a
        /*077a*/ 	.byte	0xff
	.zero		1


	//   ....[103]....
        /*077c*/ 	.word	0x000082e0
        /*0780*/ 	.word	0x00000000
        /*0784*/ 	.word	0x00000000
        /*0788*/ 	.short	0x0101
        /*078a*/ 	.byte	0xff
	.zero		1


	//   ....[104]....
        /*078c*/ 	.word	0x00008300
        /*0790*/ 	.word	0x00000006
        /*0794*/ 	.word	0x00000090
        /*0798*/ 	.short	0x010a
        /*079a*/ 	.byte	0xff
	.zero		1


	//   ....[105]....
        /*079c*/ 	.word	0x000083d0
        /*07a0*/ 	.word	0x00000006
        /*07a4*/ 	.word	0x00000090
        /*07a8*/ 	.short	0x010a
        /*07aa*/ 	.byte	0xff
	.zero		1


	//   ....[106]....
        /*07ac*/ 	.word	0x00008c50
        /*07b0*/ 	.word	0x0000000e
        /*07b4*/ 	.word	0x00000000
        /*07b8*/ 	.short	0x0101
        /*07ba*/ 	.byte	0xff
	.zero		1


	//   ....[107]....
        /*07bc*/ 	.word	0x00008c70
        /*07c0*/ 	.word	0x00000000
        /*07c4*/ 	.word	0x00000090
        /*07c8*/ 	.short	0x010a
        /*07ca*/ 	.byte	0xff
	.zero		1


	//   ....[108]....
        /*07cc*/ 	.word	0x00008d40
        /*07d0*/ 	.word	0x00000000
        /*07d4*/ 	.word	0x00000090
        /*07d8*/ 	.short	0x010a
        /*07da*/ 	.byte	0xff
	.zero		1


	//   ....[109]....
        /*07dc*/ 	.word	0x00009050
        /*07e0*/ 	.word	0x00000050
        /*07e4*/ 	.word	0x00000000
        /*07e8*/ 	.short	0x0101
        /*07ea*/ 	.byte	0xff
	.zero		1


	//   ....[110]....
        /*07ec*/ 	.word	0x00009610
        /*07f0*/ 	.word	0x00000000
        /*07f4*/ 	.word	0x00000000
        /*07f8*/ 	.short	0x0101
        /*07fa*/ 	.byte	0xff
	.zero		1


	//   ....[111]....
        /*07fc*/ 	.word	0x00009890
        /*0800*/ 	.word	0x000000ff
        /*0804*/ 	.word	0x00000000
        /*0808*/ 	.short	0x0101
        /*080a*/ 	.byte	0x04
	.zero		1


	//   ....[112]....
        /*080c*/ 	.word	0x000098c0
        /*0810*/ 	.word	0x00000000
        /*0814*/ 	.word	0x00000048
        /*0818*/ 	.short	0x010a
        /*081a*/ 	.byte	0xff
	.zero		1


	//   ....[113]....
        /*081c*/ 	.word	0x00009920
        /*0820*/ 	.word	0x00000000
        /*0824*/ 	.word	0x00000048
        /*0828*/ 	.short	0x010a
        /*082a*/ 	.byte	0xff
	.zero		1


	//   ....[114]....
        /*082c*/ 	.word	0x00009980
        /*0830*/ 	.word	0x00000000
        /*0834*/ 	.word	0x000000e0
        /*0838*/ 	.short	0x010a
        /*083a*/ 	.byte	0xff
	.zero		1


	//   ....[115]....
        /*083c*/ 	.word	0x000099e0
        /*0840*/ 	.word	0x00000000
        /*0844*/ 	.word	0x00000000
        /*0848*/ 	.short	0x010a
        /*084a*/ 	.byte	0xff
	.zero		1


	//   ....[116]....
        /*084c*/ 	.word	0x00009a40
        /*0850*/ 	.word	0x00000000
        /*0854*/ 	.word	0x00000000
        /*0858*/ 	.short	0x010a
        /*085a*/ 	.byte	0xff
	.zero		1


	//   ....[117]....
        /*085c*/ 	.word	0x00009aa0
        /*0860*/ 	.word	0x00000000
        /*0864*/ 	.word	0x00000000
        /*0868*/ 	.short	0x010a
        /*086a*/ 	.byte	0xff
	.zero		1


	//   ....[118]....
        /*086c*/ 	.word	0x00009b00
        /*0870*/ 	.word	0x00000000
        /*0874*/ 	.word	0x00000000
        /*0878*/ 	.short	0x010a
        /*087a*/ 	.byte	0xff
	.zero		1


	//   ....[119]....
        /*087c*/ 	.word	0x00009b60
        /*0880*/ 	.word	0x00000000
        /*0884*/ 	.word	0x00000000
        /*0888*/ 	.short	0x010a
        /*088a*/ 	.byte	0xff
	.zero		1


	//   ....[120]....
        /*088c*/ 	.word	0x00009bc0
        /*0890*/ 	.word	0x00000000
        /*0894*/ 	.word	0x00000000
        /*0898*/ 	.short	0x010a
        /*089a*/ 	.byte	0xff
	.zero		1


	//   ....[121]....
        /*089c*/ 	.word	0x00009c20
        /*08a0*/ 	.word	0x00000000
        /*08a4*/ 	.word	0x00000000
        /*08a8*/ 	.short	0x010a
        /*08aa*/ 	.byte	0xff
	.zero		1


	//   ....[122]....
        /*08ac*/ 	.word	0x00009c80
        /*08b0*/ 	.word	0x00000000
        /*08b4*/ 	.word	0x00000000
        /*08b8*/ 	.short	0x010a
        /*08ba*/ 	.byte	0xff
	.zero		1


	//   ....[123]....
        /*08bc*/ 	.word	0x00009ce0
        /*08c0*/ 	.word	0x00000004
        /*08c4*/ 	.word	0x000000e8
        /*08c8*/ 	.short	0x010a
        /*08ca*/ 	.byte	0xff
	.zero		1


	//   ....[124]....
        /*08cc*/ 	.word	0x00009d40
        /*08d0*/ 	.word	0x00000004
        /*08d4*/ 	.word	0x000000e0
        /*08d8*/ 	.short	0x010a
        /*08da*/ 	.byte	0xff
	.zero		1


	//   ....[125]....
        /*08dc*/ 	.word	0x00009da0
        /*08e0*/ 	.word	0x00000005
        /*08e4*/ 	.word	0x00000008
        /*08e8*/ 	.short	0x010a
        /*08ea*/ 	.byte	0xff
	.zero		1


	//   ....[126]....
        /*08ec*/ 	.word	0x00009e90
        /*08f0*/ 	.word	0x00000003
        /*08f4*/ 	.word	0x00000008
        /*08f8*/ 	.short	0x010a
        /*08fa*/ 	.byte	0xff
	.zero		1


	//   ....[127]....
        /*08fc*/ 	.word	0x00009ef0
        /*0900*/ 	.word	0x00000004
        /*0904*/ 	.word	0x000000e0
        /*0908*/ 	.short	0x010a
        /*090a*/ 	.byte	0xff
	.zero		1


	//   ....[128]....
        /*090c*/ 	.word	0x00009f50
        /*0910*/ 	.word	0x00000004
        /*0914*/ 	.word	0x00000100
        /*0918*/ 	.short	0x010a
        /*091a*/ 	.byte	0xff
	.zero		1


	//   ....[129]....
        /*091c*/ 	.word	0x00009fb0
        /*0920*/ 	.word	0x00000004
        /*0924*/ 	.word	0x00000000
        /*0928*/ 	.short	0x010a
        /*092a*/ 	.byte	0xff
	.zero		1


	//   ....[130]....
        /*092c*/ 	.word	0x0000a010
        /*0930*/ 	.word	0x00000000
        /*0934*/ 	.word	0x00000000
        /*0938*/ 	.short	0x010a
        /*093a*/ 	.byte	0xff
	.zero		1


	//   ....[131]....
        /*093c*/ 	.word	0x0000a070
        /*0940*/ 	.word	0x00000000
        /*0944*/ 	.word	0x00000110
        /*0948*/ 	.short	0x010a
        /*094a*/ 	.byte	0xff
	.zero		1


	//   ....[132]....
        /*094c*/ 	.word	0x0000a0d0
        /*0950*/ 	.word	0x00000000
        /*0954*/ 	.word	0x000000e0
        /*0958*/ 	.short	0x010a
        /*095a*/ 	.byte	0xff
	.zero		1


	//   ....[133]....
        /*095c*/ 	.word	0x0000a130
        /*0960*/ 	.word	0x00000000
        /*0964*/ 	.word	0x000000d8
        /*0968*/ 	.short	0x010a
        /*096a*/ 	.byte	0xff
	.zero		1


	//   ....[134]....
        /*096c*/ 	.word	0x0000a190
        /*0970*/ 	.word	0x00000002
        /*0974*/ 	.word	0x000000b0
        /*0978*/ 	.short	0x010a
        /*097a*/ 	.byte	0xff
	.zero		1


	//   ....[135]....
        /*097c*/ 	.word	0x0000a1f0
        /*0980*/ 	.word	0x00000002
        /*0984*/ 	.word	0x000000b8
        /*0988*/ 	.short	0x010a
        /*098a*/ 	.byte	0xff
	.zero		1


	//   ....[136]....
        /*098c*/ 	.word	0x0000a250
        /*0990*/ 	.word	0x00000002
        /*0994*/ 	.word	0x000000c0
        /*0998*/ 	.short	0x010a
        /*099a*/ 	.byte	0xff
	.zero		1


	//   ....[137]....
        /*099c*/ 	.word	0x0000a2b0
        /*09a0*/ 	.word	0x00000000
        /*09a4*/ 	.word	0x000000c8
        /*09a8*/ 	.short	0x010a
        /*09aa*/ 	.byte	0xff
	.zero		1


	//   ....[138]....
        /*09ac*/ 	.word	0x0000a310
        /*09b0*/ 	.word	0x00000000
        /*09b4*/ 	.word	0x000000b0
        /*09b8*/ 	.short	0x010a
        /*09ba*/ 	.byte	0xff
	.zero		1


	//   ....[139]....
        /*09bc*/ 	.word	0x0000a370
        /*09c0*/ 	.word	0x00000000
        /*09c4*/ 	.word	0x000000b8
        /*09c8*/ 	.short	0x010a
        /*09ca*/ 	.byte	0xff
	.zero		1


	//   ....[140]....
        /*09cc*/ 	.word	0x0000a3d0
        /*09d0*/ 	.word	0x00000000
        /*09d4*/ 	.word	0x000000c0
        /*09d8*/ 	.short	0x010a
        /*09da*/ 	.byte	0xff
	.zero		1


	//   ....[141]....
        /*09dc*/ 	.word	0x0000a430
        /*09e0*/ 	.word	0x00000000
        /*09e4*/ 	.word	0x000000e0
        /*09e8*/ 	.short	0x010a
        /*09ea*/ 	.byte	0xff
	.zero		1


	//   ....[142]....
        /*09ec*/ 	.word	0x0000a490
        /*09f0*/ 	.word	0x00000002
        /*09f4*/ 	.word	0x00000090
        /*09f8*/ 	.short	0x010a
        /*09fa*/ 	.byte	0xff
	.zero		1


	//   ....[143]....
        /*09fc*/ 	.word	0x0000a4e0
        /*0a00*/ 	.word	0x00000050
        /*0a04*/ 	.word	0x000000f0
        /*0a08*/ 	.short	0x010a
        /*0a0a*/ 	.byte	0xff
	.zero		1


	//   ....[144]....
        /*0a0c*/ 	.word	0x0000a530
        /*0a10*/ 	.word	0x00000002
        /*0a14*/ 	.word	0x00000090
        /*0a18*/ 	.short	0x010a
        /*0a1a*/ 	.byte	0xff
	.zero		1


	//   ....[145]....
        /*0a1c*/ 	.word	0x0000a580
        /*0a20*/ 	.word	0x00000006
        /*0a24*/ 	.word	0x00000090
        /*0a28*/ 	.short	0x010a
        /*0a2a*/ 	.byte	0xff
	.zero		1


	//   ....[146]....
        /*0a2c*/ 	.word	0x0000a5d0
        /*0a30*/ 	.word	0x00000000
        /*0a34*/ 	.word	0x00000090
        /*0a38*/ 	.short	0x010a
        /*0a3a*/ 	.byte	0xff
	.zero		1


	//----- nvinfo : EIATTR_NUM_MBARRIERS
	.align		4
.L_47:
        /*0a3c*/ 	.byte	0x03, 0x38
        /*0a3e*/ 	.short	0x0023


	//----- nvinfo : EIATTR_EXIT_INSTR_OFFSETS
	.align		4
        /*0a40*/ 	.byte	0x04, 0x1c
        /*0a42*/ 	.short	(.L_49 - .L_48)


	//   ....[0]....
.L_48:
        /*0a44*/ 	.word	0x00003380


	//   ....[1]....
        /*0a48*/ 	.word	0x00003630


	//   ....[2]....
        /*0a4c*/ 	.word	0x00003690


	//   ....[3]....
        /*0a50*/ 	.word	0x00004950


	//   ....[4]....
        /*0a54*/ 	.word	0x00005cf0


	//   ....[5]....
        /*0a58*/ 	.word	0x00005d30


	//   ....[6]....
        /*0a5c*/ 	.word	0x00009770


	//   ....[7]....
        /*0a60*/ 	.word	0x000097f0


	//   ....[8]....
        /*0a64*/ 	.word	0x00009820


	//   ....[9]....
        /*0a68*/ 	.word	0x000098a0


	//----- nvinfo : EIATTR_MAX_THREADS
	.align		4
.L_49:
        /*0a6c*/ 	.byte	0x04, 0x05
        /*0a6e*/ 	.short	(.L_51 - .L_50)
.L_50:
        /*0a70*/ 	.word	0x00000100
        /*0a74*/ 	.word	0x00000001
        /*0a78*/ 	.word	0x00000001


	//----- nvinfo : EIATTR_CRS_STACK_SIZE
	.align		4
.L_51:
        /*0a7c*/ 	.byte	0x04, 0x1e
        /*0a7e*/ 	.short	(.L_53 - .L_52)
.L_52:
        /*0a80*/ 	.word	0x00000000


	//----- nvinfo : EIATTR_CBANK_PARAM_SIZE
	.align		4
.L_53:
        /*0a84*/ 	.byte	0x03, 0x19
        /*0a86*/ 	.short	0x0900


	//----- nvinfo : EIATTR_PARAM_CBANK
	.align		4
        /*0a88*/ 	.byte	0x04, 0x0a
        /*0a8a*/ 	.short	(.L_55 - .L_54)
	.align		4
.L_54:
        /*0a8c*/ 	.word	index@(.nv.constant0._ZN7cutlass13device_kernelINS_4conv6kernel13ConvUniversalINS1_16ConvProblemShapeILNS1_8OperatorE0ELi3EEENS1_10collective14CollectiveConvINS1_47MainloopSm100TmaUmmaWarpSpecializedImplicitGemmILS5_0ELi9ELi3ELi1ELi2EN4cute5tupleIJNSA_1CILi2EEENSC_ILi1EEESE_EEEEENSB_IJNSC_ILi256EEENSC_ILi64EEENSB_IJNSC_ILi32EEEEEEEEENS_10tfloat32_tESM_NSA_8TiledMMAINSA_8MMA_AtomIJNSA_23SM100_MMA_TF32_2x1SM_SSISM_SM_fLi256ELi64ELNSA_4UMMA5MajorE0ELSR_0ELNSQ_7ScaleInE0ELSS_0EEEEEENSA_6LayoutINSB_IJSE_SE_SE_EEENSB_IJNSC_ILi0EEESX_SX_EEEEENSB_IJNSA_10UnderscoreES10_S10_EEEEENS7_6detail27Sm100ImplicitGemmTileTraitsINSA_25SM100_TMA_2SM_LOAD_IM2COLENSA_14ComposedLayoutINSA_7SwizzleILi3ELi4ELi3EEENSA_18smem_ptr_flag_bitsILi32EEENSV_INSB_IJNSC_ILi8EEESJ_EEENSB_IJSJ_SE_EEEEEEEvEENS14_INSA_18SM100_TMA_2SM_LOADES1F_vEEEENS_8epilogue10collective18CollectiveEpilogueINS1K_23Sm100TmaWarpSpecializedILi4ELi2ELi16ELb1ELb0EEEJNSB_IJNSC_ILi128EEESI_SK_EEENSB_IJNSV_IS1P_SE_EENSV_INSC_ILi16EEESE_EEEEESM_NSB_IJNSB_IJllllEEESE_SX_EEESM_S1W_NS1K_6fusion15FusionCallbacksIS1O_NS1X_17LinearCombinationISM_fSM_fLNS_15FloatRoundStyleE2EEES1Q_S1U_JEEENSA_5SM1004TMEM4LOAD26SM100_TMEM_LOAD_32dp32b16xENSA_20SM90_TMA_LOAD_IM2COLENS16_INS17_ILi2ELi4ELi3EEES1A_NSV_INSB_IJS1B_S1S_EEENSB_IJS1S_SE_EEEEEEENSA_39AutoVectorizingCopyWithAssumedAlignmentILi128EEENSA_21SM90_TMA_STORE_IM2COLES2C_S2E_S2E_EEEvvEEEEvNT_6ParamsE)
        /*0a90*/ 	.short	0x0380
        /*0a92*/ 	.short	0x0900


	//----- nvinfo : EIATTR_SW_WAR
	.align		4
.L_55:
        /*0a94*/ 	.byte	0x04, 0x36
        /*0a96*/ 	.short	(.L_57 - .L_56)
.L_56:
        /*0a98*/ 	.word	0x00000008
.L_57:


//--------------------- .nv.callgraph             --------------------------
	.section	.nv.callgraph,"",@"SHT_CUDA_CALLGRAPH"
	.align	4
	.sectionentsize	8
	.align		4
        /*0000*/ 	.word	0x00000000
	.align		4
        /*0004*/ 	.word	0xffffffff
	.align		4
        /*0008*/ 	.word	index@(_ZN7cutlass13device_kernelINS_4conv6kernel13ConvUniversalINS1_16ConvProblemShapeILNS1_8OperatorE0ELi3EEENS1_10collective14CollectiveConvINS1_47MainloopSm100TmaUmmaWarpSpecializedImplicitGemmILS5_0ELi9ELi3ELi1ELi2EN4cute5tupleIJNSA_1CILi2EEENSC_ILi1EEESE_EEEEENSB_IJNSC_ILi256EEENSC_ILi64EEENSB_IJNSC_ILi32EEEEEEEEENS_10tfloat32_tESM_NSA_8TiledMMAINSA_8MMA_AtomIJNSA_23SM100_MMA_TF32_2x1SM_SSISM_SM_fLi256ELi64ELNSA_4UMMA5MajorE0ELSR_0ELNSQ_7ScaleInE0ELSS_0EEEEEENSA_6LayoutINSB_IJSE_SE_SE_EEENSB_IJNSC_ILi0EEESX_SX_EEEEENSB_IJNSA_10UnderscoreES10_S10_EEEEENS7_6detail27Sm100ImplicitGemmTileTraitsINSA_25SM100_TMA_2SM_LOAD_IM2COLENSA_14ComposedLayoutINSA_7SwizzleILi3ELi4ELi3EEENSA_18smem_ptr_flag_bitsILi32EEENSV_INSB_IJNSC_ILi8EEESJ_EEENSB_IJSJ_SE_EEEEEEEvEENS14_INSA_18SM100_TMA_2SM_LOADES1F_vEEEENS_8epilogue10collective18CollectiveEpilogueINS1K_23Sm100TmaWarpSpecializedILi4ELi2ELi16ELb1ELb0EEEJNSB_IJNSC_ILi128EEESI_SK_EEENSB_IJNSV_IS1P_SE_EENSV_INSC_ILi16EEESE_EEEEESM_NSB_IJNSB_IJllllEEESE_SX_EEESM_S1W_NS1K_6fusion15FusionCallbacksIS1O_NS1X_17LinearCombinationISM_fSM_fLNS_15FloatRoundStyleE2EEES1Q_S1U_JEEENSA_5SM1004TMEM4LOAD26SM100_TMEM_LOAD_32dp32b16xENSA_20SM90_TMA_LOAD_IM2COLENS16_INS17_ILi2ELi4ELi3EEES1A_NSV_INSB_IJS1B_S1S_EEENSB_IJS1S_SE_EEEEEEENSA_39AutoVectorizingCopyWithAssumedAlignmentILi128EEENSA_21SM90_TMA_STORE_IM2COLES2C_S2E_S2E_EEEvvEEEEvNT_6ParamsE)
	.align		4
        /*000c*/ 	.word	index@(__assertfail)
	.align		4
        /*0010*/ 	.word	0x00000000
	.align		4
        /*0014*/ 	.word	0xfffffffe
	.align		4
        /*0018*/ 	.word	0x00000000
	.align		4
        /*001c*/ 	.word	0xfffffffd
	.align		4
        /*0020*/ 	.word	0x00000000
	.align		4
        /*0024*/ 	.word	0xfffffffc


//--------------------- .nv.constant4             --------------------------
	.section	.nv.constant4,"a",@progbits
	.align	8
	.align		8
.nv.constant4:
        /*0000*/ 	.dword	__assertfail
	.align		8
        /*0008*/ 	.dword	__unnamed_1
	.align		8
        /*0010*/ 	.dword	__unnamed_2
	.align		8
        /*0018*/ 	.dword	_ZN39_INTERNAL_d9c87ee1_4_k_cu_0bdf4180_27824cuda3std3__45__cpo5beginE
	.align		8
        /*0020*/ 	.dword	_ZN39_INTERNAL_d9c87ee1_4_k_cu_0bdf4180_27824cuda3std3__45__cpo3endE
	.align		8
        /*0028*/ 	.dword	_ZN39_INTERNAL_d9c87ee1_4_k_cu_0bdf4180_27824cuda3std3__45__cpo6cbeginE
	.align		8
        /*0030*/ 	.dword	_ZN39_INTERNAL_d9c87ee1_4_k_cu_0bdf4180_27824cuda3std3__45__cpo4cendE
	.align		8
        /*0038*/ 	.dword	_ZN39_INTERNAL_d9c87ee1_4_k_cu_0bdf4180_27824cuda3std3__441_GLOBAL__N__d9c87ee1_4_k_cu_0bdf4180_27826ignoreE
	.align		8
        /*0040*/ 	.dword	_ZN39_INTERNAL_d9c87ee1_4_k_cu_0bdf4180_27824cuda3std3__419piecewise_constructE
	.align		8
        /*0048*/ 	.dword	_ZN39_INTERNAL_d9c87ee1_4_k_cu_0bdf4180_27824cuda3std3__48in_placeE
	.align		8
        /*0050*/ 	.dword	_ZN39_INTERNAL_d9c87ee1_4_k_cu_0bdf4180_27824cuda3std6ranges3__45__cpo4swapE
	.align		8
        /*0058*/ 	.dword	_ZN39_INTERNAL_d9c87ee1_4_k_cu_0bdf4180_27824cuda3std6ranges3__45__cpo9iter_moveE
	.align		8
        /*0060*/ 	.dword	_ZN39_INTERNAL_d9c87ee1_4_k_cu_0bdf4180_27824cute7productE
	.align		8
        /*0068*/ 	.dword	_ZN39_INTERNAL_d9c87ee1_4_k_cu_0bdf4180_27824cute1_E
	.align		8
        /*0070*/ 	.dword	$str$27
	.align		8
        /*0078*/ 	.dword	$str$28
	.align		8
        /*0080*/ 	.dword	$str$29
	.align		8
        /*0088*/ 	.dword	$str$30


//--------------------- .text._ZN7cutlass13device_kernelINS_4conv6kernel13ConvUniversalINS1_16ConvProblemShapeILNS1_8OperatorE0ELi3EEENS1_10collective14CollectiveConvINS1_47MainloopSm100TmaUmmaWarpSpecializedImplicitGemmILS5_0ELi9ELi3ELi1ELi2EN4cute5tupleIJNSA_1CILi2EEENSC_ILi1EEESE_EEEEENSB_IJNSC_ILi256EEENSC_ILi64EEENSB_IJNSC_ILi32EEEEEEEEENS_10tfloat32_tESM_NSA_8TiledMMAINSA_8MMA_AtomIJNSA_23SM100_MMA_TF32_2x1SM_SSISM_SM_fLi256ELi64ELNSA_4UMMA5MajorE0ELSR_0ELNSQ_7ScaleInE0ELSS_0EEEEEENSA_6LayoutINSB_IJSE_SE_SE_EEENSB_IJNSC_ILi0EEESX_SX_EEEEENSB_IJNSA_10UnderscoreES10_S10_EEEEENS7_6detail27Sm100ImplicitGemmTileTraitsINSA_25SM100_TMA_2SM_LOAD_IM2COLENSA_14ComposedLayoutINSA_7SwizzleILi3ELi4ELi3EEENSA_18smem_ptr_flag_bitsILi32EEENSV_INSB_IJNSC_ILi8EEESJ_EEENSB_IJSJ_SE_EEEEEEEvEENS14_INSA_18SM100_TMA_2SM_LOADES1F_vEEEENS_8epilogue10collective18CollectiveEpilogueINS1K_23Sm100TmaWarpSpecializedILi4ELi2ELi16ELb1ELb0EEEJNSB_IJNSC_ILi128EEESI_SK_EEENSB_IJNSV_IS1P_SE_EENSV_INSC_ILi16EEESE_EEEEESM_NSB_IJNSB_IJllllEEESE_SX_EEESM_S1W_NS1K_6fusion15FusionCallbacksIS1O_NS1X_17LinearCombinationISM_fSM_fLNS_15FloatRoundStyleE2EEES1Q_S1U_JEEENSA_5SM1004TMEM4LOAD26SM100_TMEM_LOAD_32dp32b16xENSA_20SM90_TMA_LOAD_IM2COLENS16_INS17_ILi2ELi4ELi3EEES1A_NSV_INSB_IJS1B_S1S_EEENSB_IJS1S_SE_EEEEEEENSA_39AutoVectorizingCopyWithAssumedAlignmentILi128EEENSA_21SM90_TMA_STORE_IM2COLES2C_S2E_S2E_EEEvvEEEEvNT_6ParamsE --------------------------
	.section	.text._ZN7cutlass13device_kernelINS_4conv6kernel13ConvUniversalINS1_16ConvProblemShapeILNS1_8OperatorE0ELi3EEENS1_10collective14CollectiveConvINS1_47MainloopSm100TmaUmmaWarpSpecializedImplicitGemmILS5_0ELi9ELi3ELi1ELi2EN4cute5tupleIJNSA_1CILi2EEENSC_ILi1EEESE_EEEEENSB_IJNSC_ILi256EEENSC_ILi64EEENSB_IJNSC_ILi32EEEEEEEEENS_10tfloat32_tESM_NSA_8TiledMMAINSA_8MMA_AtomIJNSA_23SM100_MMA_TF32_2x1SM_SSISM_SM_fLi256ELi64ELNSA_4UMMA5MajorE0ELSR_0ELNSQ_7ScaleInE0ELSS_0EEEEEENSA_6LayoutINSB_IJSE_SE_SE_EEENSB_IJNSC_ILi0EEESX_SX_EEEEENSB_IJNSA_10UnderscoreES10_S10_EEEEENS7_6detail27Sm100ImplicitGemmTileTraitsINSA_25SM100_TMA_2SM_LOAD_IM2COLENSA_14ComposedLayoutINSA_7SwizzleILi3ELi4ELi3EEENSA_18smem_ptr_flag_bitsILi32EEENSV_INSB_IJNSC_ILi8EEESJ_EEENSB_IJSJ_SE_EEEEEEEvEENS14_INSA_18SM100_TMA_2SM_LOADES1F_vEEEENS_8epilogue10collective18CollectiveEpilogueINS1K_23Sm100TmaWarpSpecializedILi4ELi2ELi16ELb1ELb0EEEJNSB_IJNSC_ILi128EEESI_SK_EEENSB_IJNSV_IS1P_SE_EENSV_INSC_ILi16EEESE_EEEEESM_NSB_IJNSB_IJllllEEESE_SX_EEESM_S1W_NS1K_6fusion15FusionCallbacksIS1O_NS1X_17LinearCombinationISM_fSM_fLNS_15FloatRoundStyleE2EEES1Q_S1U_JEEENSA_5SM1004TMEM4LOAD26SM100_TMEM_LOAD_32dp32b16xENSA_20SM90_TMA_LOAD_IM2COLENS16_INS17_ILi2ELi4ELi3EEES1A_NSV_INSB_IJS1B_S1S_EEENSB_IJS1S_SE_EEEEEEENSA_39AutoVectorizingCopyWithAssumedAlignmentILi128EEENSA_21SM90_TMA_STORE_IM2COLES2C_S2E_S2E_EEEvvEEEEvNT_6ParamsE,"ax",@progbits
	.align	128
.text._ZN7cutlass13device_kernelINS_4conv6kernel13ConvUniversalINS1_16ConvProblemShapeILNS1_8OperatorE0ELi3EEENS1_10collective14CollectiveConvINS1_47MainloopSm100TmaUmmaWarpSpecializedImplicitGemmILS5_0ELi9ELi3ELi1ELi2EN4cute5tupleIJNSA_1CILi2EEENSC_ILi1EEESE_EEEEENSB_IJNSC_ILi256EEENSC_ILi64EEENSB_IJNSC_ILi32EEEEEEEEENS_10tfloat32_tESM_NSA_8TiledMMAINSA_8MMA_AtomIJNSA_23SM100_MMA_TF32_2x1SM_SSISM_SM_fLi256ELi64ELNSA_4UMMA5MajorE0ELSR_0ELNSQ_7ScaleInE0ELSS_0EEEEEENSA_6LayoutINSB_IJSE_SE_SE_EEENSB_IJNSC_ILi0EEESX_SX_EEEEENSB_IJNSA_10UnderscoreES10_S10_EEEEENS7_6detail27Sm100ImplicitGemmTileTraitsINSA_25SM100_TMA_2SM_LOAD_IM2COLENSA_14ComposedLayoutINSA_7SwizzleILi3ELi4ELi3EEENSA_18smem_ptr_flag_bitsILi32EEENSV_INSB_IJNSC_ILi8EEESJ_EEENSB_IJSJ_SE_EEEEEEEvEENS14_INSA_18SM100_TMA_2SM_LOADES1F_vEEEENS_8epilogue10collective18CollectiveEpilogueINS1K_23Sm100TmaWarpSpecializedILi4ELi2ELi16ELb1ELb0EEEJNSB_IJNSC_ILi128EEESI_SK_EEENSB_IJNSV_IS1P_SE_EENSV_INSC_ILi16EEESE_EEEEESM_NSB_IJNSB_IJllllEEESE_SX_EEESM_S1W_NS1K_6fusion15FusionCallbacksIS1O_NS1X_17LinearCombinationISM_fSM_fLNS_15FloatRoundStyleE2EEES1Q_S1U_JEEENSA_5SM1004TMEM4LOAD26SM100_TMEM_LOAD_32dp32b16xENSA_20SM90_TMA_LOAD_IM2COLENS16_INS17_ILi2ELi4ELi3EEES1A_NSV_INSB_IJS1B_S1S_EEENSB_IJS1S_SE_EEEEEEENSA_39AutoVectorizingCopyWithAssumedAlignmentILi128EEENSA_21SM90_TMA_STORE_IM2COLES2C_S2E_S2E_EEEvvEEEEvNT_6ParamsE:
        .type           _ZN7cutlass13device_kernelINS_4conv6kernel13ConvUniversalINS1_16ConvProblemShapeILNS1_8OperatorE0ELi3EEENS1_10collective14CollectiveConvINS1_47MainloopSm100TmaUmmaWarpSpecializedImplicitGemmILS5_0ELi9ELi3ELi1ELi2EN4cute5tupleIJNSA_1CILi2EEENSC_ILi1EEESE_EEEEENSB_IJNSC_ILi256EEENSC_ILi64EEENSB_IJNSC_ILi32EEEEEEEEENS_10tfloat32_tESM_NSA_8TiledMMAINSA_8MMA_AtomIJNSA_23SM100_MMA_TF32_2x1SM_SSISM_SM_fLi256ELi64ELNSA_4UMMA5MajorE0ELSR_0ELNSQ_7ScaleInE0ELSS_0EEEEEENSA_6LayoutINSB_IJSE_SE_SE_EEENSB_IJNSC_ILi0EEESX_SX_EEEEENSB_IJNSA_10UnderscoreES10_S10_EEEEENS7_6detail27Sm100ImplicitGemmTileTraitsINSA_25SM100_TMA_2SM_LOAD_IM2COLENSA_14ComposedLayoutINSA_7SwizzleILi3ELi4ELi3EEENSA_18smem_ptr_flag_bitsILi32EEENSV_INSB_IJNSC_ILi8EEESJ_EEENSB_IJSJ_SE_EEEEEEEvEENS14_INSA_18SM100_TMA_2SM_LOADES1F_vEEEENS_8epilogue10collective18CollectiveEpilogueINS1K_23Sm100TmaWarpSpecializedILi4ELi2ELi16ELb1ELb0EEEJNSB_IJNSC_ILi128EEESI_SK_EEENSB_IJNSV_IS1P_SE_EENSV_INSC_ILi16EEESE_EEEEESM_NSB_IJNSB_IJllllEEESE_SX_EEESM_S1W_NS1K_6fusion15FusionCallbacksIS1O_NS1X_17LinearCombinationISM_fSM_fLNS_15FloatRoundStyleE2EEES1Q_S1U_JEEENSA_5SM1004TMEM4LOAD26SM100_TMEM_LOAD_32dp32b16xENSA_20SM90_TMA_LOAD_IM2COLENS16_INS17_ILi2ELi4ELi3EEES1A_NSV_INSB_IJS1B_S1S_EEENSB_IJS1S_SE_EEEEEEENSA_39AutoVectorizingCopyWithAssumedAlignmentILi128EEENSA_21SM90_TMA_STORE_IM2COLES2C_S2E_S2E_EEEvvEEEEvNT_6ParamsE,@function
        .size           _ZN7cutlass13device_kernelINS_4conv6kernel13ConvUniversalINS1_16ConvProblemShapeILNS1_8OperatorE0ELi3EEENS1_10collective14CollectiveConvINS1_47MainloopSm100TmaUmmaWarpSpecializedImplicitGemmILS5_0ELi9ELi3ELi1ELi2EN4cute5tupleIJNSA_1CILi2EEENSC_ILi1EEESE_EEEEENSB_IJNSC_ILi256EEENSC_ILi64EEENSB_IJNSC_ILi32EEEEEEEEENS_10tfloat32_tESM_NSA_8TiledMMAINSA_8MMA_AtomIJNSA_23SM100_MMA_TF32_2x1SM_SSISM_SM_fLi256ELi64ELNSA_4UMMA5MajorE0ELSR_0ELNSQ_7ScaleInE0ELSS_0EEEEEENSA_6LayoutINSB_IJSE_SE_SE_EEENSB_IJNSC_ILi0EEESX_SX_EEEEENSB_IJNSA_10UnderscoreES10_S10_EEEEENS7_6detail27Sm100ImplicitGemmTileTraitsINSA_25SM100_TMA_2SM_LOAD_IM2COLENSA_14ComposedLayoutINSA_7SwizzleILi3ELi4ELi3EEENSA_18smem_ptr_flag_bitsILi32EEENSV_INSB_IJNSC_ILi8EEESJ_EEENSB_IJSJ_SE_EEEEEEEvEENS14_INSA_18SM100_TMA_2SM_LOADES1F_vEEEENS_8epilogue10collective18CollectiveEpilogueINS1K_23Sm100TmaWarpSpecializedILi4ELi2ELi16ELb1ELb0EEEJNSB_IJNSC_ILi128EEESI_SK_EEENSB_IJNSV_IS1P_SE_EENSV_INSC_ILi16EEESE_EEEEESM_NSB_IJNSB_IJllllEEESE_SX_EEESM_S1W_NS1K_6fusion15FusionCallbacksIS1O_NS1X_17LinearCombinationISM_fSM_fLNS_15FloatRoundStyleE2EEES1Q_S1U_JEEENSA_5SM1004TMEM4LOAD26SM100_TMEM_LOAD_32dp32b16xENSA_20SM90_TMA_LOAD_IM2COLENS16_INS17_ILi2ELi4ELi3EEES1A_NSV_INSB_IJS1B_S1S_EEENSB_IJS1S_SE_EEEEEEENSA_39AutoVectorizingCopyWithAssumedAlignmentILi128EEENSA_21SM90_TMA_STORE_IM2COLES2C_S2E_S2E_EEEvvEEEEvNT_6ParamsE,(.L_x_203 - _ZN7cutlass13device_kernelINS_4conv6kernel13ConvUniversalINS1_16ConvProblemShapeILNS1_8OperatorE0ELi3EEENS1_10collective14CollectiveConvINS1_47MainloopSm100TmaUmmaWarpSpecializedImplicitGemmILS5_0ELi9ELi3ELi1ELi2EN4cute5tupleIJNSA_1CILi2EEENSC_ILi1EEESE_EEEEENSB_IJNSC_ILi256EEENSC_ILi64EEENSB_IJNSC_ILi32EEEEEEEEENS_10tfloat32_tESM_NSA_8TiledMMAINSA_8MMA_AtomIJNSA_23SM100_MMA_TF32_2x1SM_SSISM_SM_fLi256ELi64ELNSA_4UMMA5MajorE0ELSR_0ELNSQ_7ScaleInE0ELSS_0EEEEEENSA_6LayoutINSB_IJSE_SE_SE_EEENSB_IJNSC_ILi0EEESX_SX_EEEEENSB_IJNSA_10UnderscoreES10_S10_EEEEENS7_6detail27Sm100ImplicitGemmTileTraitsINSA_25SM100_TMA_2SM_LOAD_IM2COLENSA_14ComposedLayoutINSA_7SwizzleILi3ELi4ELi3EEENSA_18smem_ptr_flag_bitsILi32EEENSV_INSB_IJNSC_ILi8EEESJ_EEENSB_IJSJ_SE_EEEEEEEvEENS14_INSA_18SM100_TMA_2SM_LOADES1F_vEEEENS_8epilogue10collective18CollectiveEpilogueINS1K_23Sm100TmaWarpSpecializedILi4ELi2ELi16ELb1ELb0EEEJNSB_IJNSC_ILi128EEESI_SK_EEENSB_IJNSV_IS1P_SE_EENSV_INSC_ILi16EEESE_EEEEESM_NSB_IJNSB_IJllllEEESE_SX_EEESM_S1W_NS1K_6fusion15FusionCallbacksIS1O_NS1X_17LinearCombinationISM_fSM_fLNS_15FloatRoundStyleE2EEES1Q_S1U_JEEENSA_5SM1004TMEM4LOAD26SM100_TMEM_LOAD_32dp32b16xENSA_20SM90_TMA_LOAD_IM2COLENS16_INS17_ILi2ELi4ELi3EEES1A_NSV_INSB_IJS1B_S1S_EEENSB_IJS1S_SE_EEEEEEENSA_39AutoVectorizingCopyWithAssumedAlignmentILi128EEENSA_21SM90_TMA_STORE_IM2COLES2C_S2E_S2E_EEEvvEEEEvNT_6ParamsE)
        .other          _ZN7cutlass13device_kernelINS_4conv6kernel13ConvUniversalINS1_16ConvProblemShapeILNS1_8OperatorE0ELi3EEENS1_10collective14CollectiveConvINS1_47MainloopSm100TmaUmmaWarpSpecializedImplicitGemmILS5_0ELi9ELi3ELi1ELi2EN4cute5tupleIJNSA_1CILi2EEENSC_ILi1EEESE_EEEEENSB_IJNSC_ILi256EEENSC_ILi64EEENSB_IJNSC_ILi32EEEEEEEEENS_10tfloat32_tESM_NSA_8TiledMMAINSA_8MMA_AtomIJNSA_23SM100_MMA_TF32_2x1SM_SSISM_SM_fLi256ELi64ELNSA_4UMMA5MajorE0ELSR_0ELNSQ_7ScaleInE0ELSS_0EEEEEENSA_6LayoutINSB_IJSE_SE_SE_EEENSB_IJNSC_ILi0EEESX_SX_EEEEENSB_IJNSA_10UnderscoreES10_S10_EEEEENS7_6detail27Sm100ImplicitGemmTileTraitsINSA_25SM100_TMA_2SM_LOAD_IM2COLENSA_14ComposedLayoutINSA_7SwizzleILi3ELi4ELi3EEENSA_18smem_ptr_flag_bitsILi32EEENSV_INSB_IJNSC_ILi8EEESJ_EEENSB_IJSJ_SE_EEEEEEEvEENS14_INSA_18SM100_TMA_2SM_LOADES1F_vEEEENS_8epilogue10collective18CollectiveEpilogueINS1K_23Sm100TmaWarpSpecializedILi4ELi2ELi16ELb1ELb0EEEJNSB_IJNSC_ILi128EEESI_SK_EEENSB_IJNSV_IS1P_SE_EENSV_INSC_ILi16EEESE_EEEEESM_NSB_IJNSB_IJllllEEESE_SX_EEESM_S1W_NS1K_6fusion15FusionCallbacksIS1O_NS1X_17LinearCombinationISM_fSM_fLNS_15FloatRoundStyleE2EEES1Q_S1U_JEEENSA_5SM1004TMEM4LOAD26SM100_TMEM_LOAD_32dp32b16xENSA_20SM90_TMA_LOAD_IM2COLENS16_INS17_ILi2ELi4ELi3EEES1A_NSV_INSB_IJS1B_S1S_EEENSB_IJS1S_SE_EEEEEEENSA_39AutoVectorizingCopyWithAssumedAlignmentILi128EEENSA_21SM90_TMA_STORE_IM2COLES2C_S2E_S2E_EEEvvEEEEvNT_6ParamsE,@"STO_CUDA_ENTRY STV_DEFAULT"
_ZN7cutlass13device_kernelINS_4conv6kernel13ConvUniversalINS1_16ConvProblemShapeILNS1_8OperatorE0ELi3EEENS1_10collective14CollectiveConvINS1_47MainloopSm100TmaUmmaWarpSpecializedImplicitGemmILS5_0ELi9ELi3ELi1ELi2EN4cute5tupleIJNSA_1CILi2EEENSC_ILi1EEESE_EEEEENSB_IJNSC_ILi256EEENSC_ILi64EEENSB_IJNSC_ILi32EEEEEEEEENS_10tfloat32_tESM_NSA_8TiledMMAINSA_8MMA_AtomIJNSA_23SM100_MMA_TF32_2x1SM_SSISM_SM_fLi256ELi64ELNSA_4UMMA5MajorE0ELSR_0ELNSQ_7ScaleInE0ELSS_0EEEEEENSA_6LayoutINSB_IJSE_SE_SE_EEENSB_IJNSC_ILi0EEESX_SX_EEEEENSB_IJNSA_10UnderscoreES10_S10_EEEEENS7_6detail27Sm100ImplicitGemmTileTraitsINSA_25SM100_TMA_2SM_LOAD_IM2COLENSA_14ComposedLayoutINSA_7SwizzleILi3ELi4ELi3EEENSA_18smem_ptr_flag_bitsILi32EEENSV_INSB_IJNSC_ILi8EEESJ_EEENSB_IJSJ_SE_EEEEEEEvEENS14_INSA_18SM100_TMA_2SM_LOADES1F_vEEEENS_8epilogue10collective18CollectiveEpilogueINS1K_23Sm100TmaWarpSpecializedILi4ELi2ELi16ELb1ELb0EEEJNSB_IJNSC_ILi128EEESI_SK_EEENSB_IJNSV_IS1P_SE_EENSV_INSC_ILi16EEESE_EEEEESM_NSB_IJNSB_IJllllEEESE_SX_EEESM_S1W_NS1K_6fusion15FusionCallbacksIS1O_NS1X_17LinearCombinationISM_fSM_fLNS_15FloatRoundStyleE2EEES1Q_S1U_JEEENSA_5SM1004TMEM4LOAD26SM100_TMEM_LOAD_32dp32b16xENSA_20SM90_TMA_LOAD_IM2COLENS16_INS17_ILi2ELi4ELi3EEES1A_NSV_INSB_IJS1B_S1S_EEENSB_IJS1S_SE_EEEEEEENSA_39AutoVectorizingCopyWithAssumedAlignmentILi128EEENSA_21SM90_TMA_STORE_IM2COLES2C_S2E_S2E_EEEvvEEEEvNT_6ParamsE:
[----:B------:R-:W1:Y:S01]  /*0000*/  LDC R1, c[0x0][0x37c] ;  /* 0x0000df00ff017b82 */ /* 0x000e620000000800 */
[----:B------:R-:W2:Y:S01]  /*0010*/  S2R R57, SR_TID.X ;  /* 0x0000000000397919 */ /* 0x000ea20000002100 */
[----:B------:R-:W3:Y:S06]  /*0020*/  LDCU.64 UR8, c[0x0][0x990] ;  /* 0x00013200ff0877ac */ /* 0x000eec0008000a00 */
[----:B------:R-:W4:Y:S01]  /*0030*/  S2UR UR4, SR_CgaCtaId ;  /* 0x00000000000479c3 */ /* 0x000f220000008800 */
[----:B-1----:R-:W-:Y:S01]  /*0040*/  VIADD R1, R1, 0xfffffff8 ;  /* 0xfffffff801017836 */ /* 0x002fe20000000000 */
[----:B------:R-:W-:-:S02]  /*0050*/  PRMT R59, RZ, 0x7610, R59 ;  /* 0x00007610ff3b7816 */ /* 0x000fc4000000003b */
[----:B------:R-:W-:Y:S02]  /*0060*/  ELECT P1, URZ, PT ;  /* 0x0000000000ff782f */ /* 0x000fe40003820000 */
[----:B------:R-:W-:Y:S01]  /*0070*/  R2UR UR49, R1 ;  /* 0x00000000013172ca */ /* 0x000fe200000e0000 */
[----:B---3--:R-:W-:-:S04]  /*0080*/  UISETP.NE.U32.AND UP0, UPT, UR8, URZ, UPT ;  /* 0x000000ff0800728c */ /* 0x008fc8000bf05070 */
[----:B------:R-:W-:Y:S02]  /*0090*/  UISETP.NE.AND.EX UP0, UPT, UR9, URZ, UPT, UP0 ;  /* 0x000000ff0900728c */ /* 0x000fe4000bf05300 */
[----:B----4-:R-:W-:Y:S02]  /*00a0*/  ULOP3.LUT UR38, UR4, 0x1, URZ, 0xc0, !UPT ;  /* 0x0000000104267892 */ /* 0x010fe4000f8ec0ff */
[----:B------:R-:W-:Y:S01]  /*00b0*/  ULOP3.LUT UR37, UR4, 0x1, URZ, 0x3c, !UPT ;  /* 0x0000000104257892 */ /* 0x000fe2000f8e3cff */
[----:B--2---:R-:W-:-:S05]  /*00c0*/  SHF.R.U32.HI R60, RZ, 0x5, R57 ;  /* 0x00000005ff3c7819 */ /* 0x004fca0000011639 */
[----:B------:R-:W1:Y:S02]  /*00d0*/  SHFL.IDX PT, R0, R60, RZ, 0x1f ;  /* 0x00001fff3c007589 */ /* 0x000e6400000e0000 */
[----:B-1----:R-:W-:Y:S01]  /*00e0*/  R2UR UR18, R0 ;  /* 0x00000000001272ca */ /* 0x002fe200000e0000 */
[----:B------:R-:W-:-:S14]  /*00f0*/  BRA.U UP0, `(.L_x_0) ;  /* 0x0000000100307547 */ /* 0x000fdc000b800000 */
[----:B------:R-:W1:Y:S02]  /*0100*/  LDCU.64 UR4, c[0x0][0x988] ;  /* 0x00013100ff0477ac */ /* 0x000e640008000a00 */
[----:B-1----:R-:W-:-:S04]  /*0110*/  UISETP.NE.U32.AND UP0, UPT, UR4, URZ, UPT ;  /* 0x000000ff0400728c */ /* 0x002fc8000bf05070 */
[----:B------:R-:W-:-:S09]  /*0120*/  UISETP.NE.AND.EX UP0, UPT, UR5, URZ, UPT, UP0 ;  /* 0x000000ff0500728c */ /* 0x000fd2000bf05300 */
[----:B------:R-:W-:Y:S05]  /*0130*/  BRA.U !UP0, `(.L_x_1) ;  /* 0x0000000108147547 */ /* 0x000fea000b800000 */
[----:B------:R-:W1:Y:S01]  /*0140*/  LDC.64 R2, c[0x0][0x988] ;  /* 0x00026200ff027b82 */ /* 0x000e620000000a00 */
[----:B------:R-:W1:Y:S02]  /*0150*/  LDCU.64 UR4, c[0x0][0x358] ;  /* 0x00006b00ff0477ac */ /* 0x000e640008000a00 */
[----:B-1----:R1:W5:Y:S01]  /*0160*/  LDG.E R27, desc[UR4][R2.64] ;  /* 0x00000004021b7981 */ /* 0x002362000c1e1900 */
[----:B------:R-:W-:Y:S01]  /*0170*/  HFMA2 R59, -RZ, RZ, 0, 5.9604644775390625e-08 ;  /* 0x00000001ff3b7431 */ /* 0x000fe200000001ff */
[----:B------:R-:W-:Y:S05]  /*0180*/  BRA `(.L_x_0) ;  /* 0x00000000000c7947 */ /* 0x000fea0003800000 */
.L_x_1:
[----:B------:R-:W1:Y:S01]  /*0190*/  LDCU UR4, c[0x0][0x980] ;  /* 0x00013000ff0477ac */ /* 0x000e620008000800 */
[----:B------:R-:W-:Y:S01]  /*01a0*/  HFMA2 R59, -RZ, RZ, 0, 5.9604644775390625e-08 ;  /* 0x00000001ff3b7431 */ /* 0x000fe200000001ff */
[----:B-1----:R-:W-:-:S07]  /*01b0*/  MOV R27, UR4 ;  /* 0x00000004001b7c02 */ /* 0x002fce0008000f00 */
.L_x_0:
[----:B------:R-:W2:Y:S02]  /*01c0*/  LDCU.64 UR4, c[0x0][0x9b0] ;  /* 0x00013600ff0477ac */ /* 0x000ea40008000a00 */
[----:B--2---:R-:W-:-:S04]  /*01d0*/  UISETP.NE.U32.AND UP0, UPT, UR4, URZ, UPT ;  /* 0x000000ff0400728c */ /* 0x004fc8000bf05070 */
[----:B------:R-:W-:-:S09]  /*01e0*/  UISETP.NE.AND.EX UP0, UPT, UR5, URZ, UPT, UP0 ;  /* 0x000000ff0500728c */ /* 0x000fd2000bf05300 */
[----:B------:R-:W-:Y:S05]  /*01f0*/  BRA.U UP0, `(.L_x_2) ;  /* 0x0000000100287547 */ /* 0x000fea000b800000 */
[----:B------:R-:W2:Y:S02]  /*0200*/  LDCU.64 UR4, c[0x0][0x9a8] ;  /* 0x00013500ff0477ac */ /* 0x000ea40008000a00 */
[----:B--2---:R-:W-:-:S04]  /*0210*/  UISETP.NE.U32.AND UP0, UPT, UR4, URZ, UPT ;  /* 0x000000ff0400728c */ /* 0x004fc8000bf05070 */
[----:B------:R-:W-:-:S09]  /*0220*/  UISETP.NE.AND.EX UP0, UPT, UR5, URZ, UPT, UP0 ;  /* 0x000000ff0500728c */ /* 0x000fd2000bf05300 */
[----:B------:R-:W-:Y:S05]  /*0230*/  BRA.U !UP0, `(.L_x_3) ;  /* 0x0000000108107547 */ /* 0x000fea000b800000 */
[----:B------:R-:W2:Y:S01]  /*0240*/  LDC.64 R24, c[0x0][0x9a8] ;  /* 0x00026a00ff187b82 */ /* 0x000ea20000000a00 */
[----:B------:R-:W2:Y:S02]  /*0250*/  LDCU.64 UR4, c[0x0][0x358] ;  /* 0x00006b00ff0477ac */ /* 0x000ea40008000a00 */
[----:B--2---:R2:W5:Y:S01]  /*0260*/  LDG.E R24, desc[UR4][R24.64] ;  /* 0x0000000418187981 */ /* 0x004562000c1e1900 */
[----:B------:R-:W-:Y:S05]  /*0270*/  BRA `(.L_x_2) ;  /* 0x0000000000087947 */ /* 0x000fea0003800000 */
.L_x_3:
[----:B------:R-:W2:Y:S02]  /*0280*/  LDCU UR4, c[0x0][0x9a0] ;  /* 0x00013400ff0477ac */ /* 0x000ea40008000800 */
[----:B--2---:R-:W-:Y:S02]  /*0290*/  MOV R24, UR4 ;  /* 0x0000000400187c02 */ /* 0x004fe40008000f00 */
.L_x_2:
[----:B------:R-:W-:Y:S01]  /*02a0*/  IMAD.U32 R0, RZ, RZ, UR18 ;  /* 0x00000012ff007e24 */ /* 0x000fe2000f8e00ff */
[----:B------:R-:W-:Y:S04]  /*02b0*/  BSSY.RECONVERGENT B0, `(.L_x_4) ;  /* 0x000000c000007945 */ /* 0x000fe80003800200 */
[C---:B------:R-:W-:Y:S02]  /*02c0*/  ISETP.NE.OR P2, PT, R0.reuse, 0x1, !P1 ;  /* 0x000000010000780c */ /* 0x040fe40004f45670 */
[----:B------:R-:W-:-:S11]  /*02d0*/  ISETP.NE.OR P0, PT, R0, 0x3, !P1 ;  /* 0x000000030000780c */ /* 0x000fd60004f05670 */
[----:B------:R-:W-:Y:S05]  /*02e0*/  @P2 BRA `(.L_x_5) ;  /* 0x0000000000202947 */ /* 0x000fea0003800000 */
[----:B------:R-:W3:Y:S02]  /*02f0*/  LDCU.64 UR4, c[0x0][0x348] ;  /* 0x00006900ff0477ac */ /* 0x000ee40008000a00 */
[----:B---3--:R-:W-:Y:S02]  /*0300*/  UIADD3 UR6, UP1, UPT, UR4, 0x80, URZ ;  /* 0x0000008004067890 */ /* 0x008fe4000ff3e0ff */
[----:B------:R-:W-:Y:S02]  /*0310*/  UIADD3 UR4, UP0, UPT, UR4, 0x200, URZ ;  /* 0x0000020004047890 */ /* 0x000fe4000ff1e0ff */
[----:B------:R-:W-:Y:S02]  /*0320*/  UIADD3.X UR7, UPT, UPT, URZ, UR5, URZ, UP1, !UPT ;  /* 0x00000005ff077290 */ /* 0x000fe40008ffe4ff */
[----:B------:R-:W-:-:S07]  /*0330*/  UIADD3.X UR5, UPT, UPT, URZ, UR5, URZ, UP0, !UPT ;  /* 0x00000005ff057290 */ /* 0x000fce00087fe4ff */
[----:B------:R3:W-:Y:S02]  /*0340*/  UTMACCTL.PF [UR6] ;  /* 0x00000000060079b9 */ /* 0x0007e40008040000 */
[----:B------:R3:W-:Y:S02]  /*0350*/  UTMACCTL.PF [UR4] ;  /* 0x00000000040079b9 */ /* 0x0007e40008040000 */
[----:B---3--:R-:W-:Y:S01]  /*0360*/  NOP ;  /* 0x0000000000007918 */ /* 0x008fe20000000000 */
.L_x_5:
[----:B------:R-:W-:Y:S05]  /*0370*/  BSYNC.RECONVERGENT B0 ;  /* 0x0000000000007941 */ /* 0x000fea0003800200 */
.L_x_4:
[----:B------:R-:W-:Y:S04]  /*0380*/  BSSY.RECONVERGENT B0, `(.L_x_6) ;  /* 0x000000a000007945 */ /* 0x000fe80003800200 */
        /* <DEDUP_REMOVED lines=9> */
.L_x_7:
[----:B------:R-:W-:Y:S05]  /*0420*/  BSYNC.RECONVERGENT B0 ;  /* 0x0000000000007941 */ /* 0x000fea0003800200 */
.L_x_6:
[----:B------:R-:W3:Y:S01]  /*0430*/  LDCU.64 UR4, c[0x0][0x988] ;  /* 0x00013100ff0477ac */ /* 0x000ee20008000a00 */
[----:B------:R-:W-:Y:S02]  /*0440*/  UISETP.EQ.U32.AND UP2, UPT, UR8, URZ, UPT ;  /* 0x000000ff0800728c */ /* 0x000fe4000bf42070 */
[----:B------:R-:W-:Y:S02]  /*0450*/  UPLOP3.LUT UP3, UPT, UPT, UPT, UPT, 0x80, 0x8 ;  /* 0x000000000008789c */ /* 0x000fe40003f6f070 */
[----:B---3--:R-:W-:-:S04]  /*0460*/  UISETP.NE.U32.AND UP0, UPT, UR4, URZ, UPT ;  /* 0x000000ff0400728c */ /* 0x008fc8000bf05070 */
[----:B------:R-:W-:-:S04]  /*0470*/  UISETP.NE.AND.EX UP1, UPT, UR5, URZ, UPT, UP0 ;  /* 0x000000ff0500728c */ /* 0x000fc8000bf25300 */
[----:B------:R-:W-:-:S04]  /*0480*/  UISETP.EQ.OR.EX UP4, UPT, UR9, URZ, !UP1, UP2 ;  /* 0x000000ff0900728c */ /* 0x000fc8000cf82720 */
[----:B------:R-:W-:-:S06]  /*0490*/  UP2UR UR4, UPR, URZ, 0x10 ;  /* 0x00000010ff047883 */ /* 0x000fcc0008000000 */
[----:B------:R-:W-:Y:S01]  /*04a0*/  MOV R69, UR4 ;  /* 0x0000000400457c02 */ /* 0x000fe20008000f00 */
[----:B------:R-:W-:Y:S06]  /*04b0*/  BRA.U !UP4, `(.L_x_8) ;  /* 0x000000010c207547 */ /* 0x000fec000b800000 */
[----:B------:R-:W-:Y:S01]  /*04c0*/  UISETP.NE.U32.AND UP2, UPT, UR8, URZ, UPT ;  /* 0x000000ff0800728c */ /* 0x000fe2000bf45070 */
[----:B-----5:R-:W-:Y:S01]  /*04d0*/  FSETP.NEU.AND P0, PT, R27, RZ, PT ;  /* 0x000000ff1b00720b */ /* 0x020fe20003f0d000 */
[----:B------:R-:W-:Y:S02]  /*04e0*/  USEL UR4, URZ, 0xffffffff, UP1 ;  /* 0xffffffffff047887 */ /* 0x000fe40008800000 */
[----:B------:R-:W-:-:S10]  /*04f0*/  UISETP.NE.AND.EX UP2, UPT, UR9, URZ, UPT, UP2 ;  /* 0x000000ff0900728c */ /* 0x000fd4000bf45320 */
[----:B------:R-:W-:Y:S01]  /*0500*/  VOTEU.ANY UP0, P0 ;  /* 0x0000000000ff7886 */ /* 0x000fe20000000100 */
[----:B------:R-:W-:-:S04]  /*0510*/  @!UP2 USEL UR4, URZ, 0xffffffff, UP0 ;  /* 0xffffffffff04a887 */ /* 0x000fc80008000000 */
[----:B------:R-:W-:-:S04]  /*0520*/  ULOP3.LUT UR4, UR4, 0x1, URZ, 0xc0, !UPT ;  /* 0x0000000104047892 */ /* 0x000fc8000f8ec0ff */
[----:B------:R-:W-:-:S11]  /*0530*/  UISETP.NE.U32.AND UP3, UPT, UR4, 0x1, UPT ;  /* 0x000000010400788c */ /* 0x000fd6000bf65070 */
.L_x_8:
[----:B------:R-:W3:Y:S01]  /*0540*/  SHFL.IDX PT, R0, R60, RZ, 0x1f ;  /* 0x00001fff3c007589 */ /* 0x000ee200000e0000 */
[----:B------:R-:W-:Y:S02]  /*0550*/  UISETP.NE.AND UP5, UPT, UR18, 0x2, UPT ;  /* 0x000000021200788c */ /* 0x000fe4000bfa5270 */
[----:B------:R-:W-:Y:S02]  /*0560*/  UISETP.NE.AND UP0, UPT, UR18, 0x2, UPT ;  /* 0x000000021200788c */ /* 0x000fe4000bf05270 */
[----:B------:R-:W-:Y:S02]  /*0570*/  UISETP.NE.OR UP2, UPT, UR38, URZ, UP5 ;  /* 0x000000ff2600728c */ /* 0x000fe4000af45670 */
[----:B------:R-:W-:-:S04]  /*0580*/  USEL UR56, URZ, 0x1, UP0 ;  /* 0x00000001ff387887 */ /* 0x000fc80008000000 */
[----:B------:R-:W-:Y:S02]  /*0590*/  PLOP3.LUT P3, PT, P1, PT, UP2, 0xae, 0xea ;  /* 0x0000000000ea781c */ /* 0x000fe40000f6f52e */
[----:B---3--:R-:W-:-:S13]  /*05a0*/  ISETP.NE.AND P0, PT, R0, RZ, PT ;  /* 0x000000ff0000720c */ /* 0x008fda0003f05270 */
[----:B------:R-:W-:Y:S05]  /*05b0*/  @P0 BRA `(.L_x_9) ;  /* 0x00000000007c0947 */ /* 0x000fea0003800000 */
[----:B------:R-:W-:Y:S01]  /*05c0*/  ELECT P0, URZ, PT ;  /* 0x0000000000ff782f */ /* 0x000fe20003800000 */
[----:B------:R-:W-:-:S12]  /*05d0*/  BSSY.RECONVERGENT B0, `(.L_x_9) ;  /* 0x000001d000007945 */ /* 0x000fd80003800200 */
[----:B------:R-:W-:Y:S05]  /*05e0*/  @!P0 BRA `(.L_x_10) ;  /* 0x00000000006c8947 */ /* 0x000fea0003800000 */
[----:B------:R-:W3:Y:S01]  /*05f0*/  S2UR UR5, SR_CgaCtaId ;  /* 0x00000000000579c3 */ /* 0x000ee20000008800 */
[----:B------:R-:W-:Y:S01]  /*0600*/  UMOV UR4, 0x400 ;  /* 0x0000040000047882 */ /* 0x000fe20000000000 */
[----:B------:R-:W-:Y:S02]  /*0610*/  UMOV UR6, 0x1 ;  /* 0x0000000100067882 */ /* 0x000fe40000000000 */
[----:B------:R-:W-:-:S04]  /*0620*/  UIADD3 UR6, UPT, UPT, -UR6, 0x100000, URZ ;  /* 0x0010000006067890 */ /* 0x000fc8000fffe1ff */
[----:B------:R-:W-:Y:S02]  /*0630*/  USHF.L.U32 UR7, UR6, 0xb, URZ ;  /* 0x0000000b06077899 */ /* 0x000fe400080006ff */
[----:B------:R-:W-:Y:S02]  /*0640*/  USHF.L.U32 UR6, UR6, 0x1, URZ ;  /* 0x0000000106067899 */ /* 0x000fe400080006ff */
[----:B---3--:R-:W-:Y:S01]  /*0650*/  ULEA UR4, UR5, UR4, 0x18 ;  /* 0x0000000405047291 */ /* 0x008fe2000f8ec0ff */
[----:B------:R-:W3:Y:S11]  /*0660*/  FENCE.VIEW.ASYNC.S ;  /* 0x00000000000073c6 */ /* 0x000ef60000000000 */
[----:B---3--:R3:W4:Y:S01]  /*0670*/  SYNCS.EXCH.64 URZ, [UR4], UR6 ;  /* 0x0000000604ff75b2 */ /* 0x0087220008000100 */
[----:B------:R3:W1:Y:S01]  /*0680*/  SYNCS.EXCH.64 URZ, [UR4+0x48], UR6 ;  /* 0x0000480604ff75b2 */ /* 0x0006620008000100 */
        /* <DEDUP_REMOVED lines=15> */
[----:B------:R3:W1:Y:S02]  /*0780*/  SYNCS.EXCH.64 URZ, [UR4+0x88], UR6 ;  /* 0x0000880604ff75b2 */ /* 0x0006640008000100 */
[----:B---3--:R-:W-:Y:S01]  /*0790*/  NOP ;  /* 0x0000000000007918 */ /* 0x008fe20000000000 */
.L_x_10:
[----:B------:R-:W-:Y:S05]  /*07a0*/  BSYNC.RECONVERGENT B0 ;  /* 0x0000000000007941 */ /* 0x000fea0003800200 */
.L_x_9:
[----:B------:R-:W3:Y:S01]  /*07b0*/  SHFL.IDX PT, R0, R60, RZ, 0x1f ;  /* 0x00001fff3c007589 */ /* 0x000ee200000e0000 */
[----:B------:R-:W-:Y:S01]  /*07c0*/  NOP ;  /* 0x0000000000007918 */ /* 0x000fe20000000000 */
[----:B---3--:R-:W-:-:S13]  /*07d0*/  ISETP.NE.AND P0, PT, R0, 0x1, PT ;  /* 0x000000010000780c */ /* 0x008fda0003f05270 */
[----:B------:R-:W-:Y:S05]  /*07e0*/  @P0 BRA `(.L_x_11) ;  /* 0x0000000000580947 */ /* 0x000fea0003800000 */
[----:B------:R-:W3:Y:S01]  /*07f0*/  S2UR UR5, SR_CgaCtaId ;  /* 0x00000000000579c3 */ /* 0x000ee20000008800 */
[----:B------:R-:W-:Y:S01]  /*0800*/  UMOV UR4, 0x400 ;  /* 0x0000040000047882 */ /* 0x000fe20000000000 */
[----:B------:R-:W-:Y:S01]  /*0810*/  UMOV UR8, 0x20 ;  /* 0x0000002000087882 */ /* 0x000fe20000000000 */
[----:B------:R-:W-:Y:S01]  /*0820*/  UMOV UR6, 0x80 ;  /* 0x0000008000067882 */ /* 0x000fe20000000000 */
[----:B------:R-:W-:-:S04]  /*0830*/  UIADD3 UR8, UPT, UPT, -UR8, 0x100000, URZ ;  /* 0x0010000008087890 */ /* 0x000fc8000fffe1ff */
[----:B------:R-:W-:Y:S02]  /*0840*/  USHF.L.U32 UR9, UR8, 0xb, URZ ;  /* 0x0000000b08097899 */ /* 0x000fe400080006ff */
[----:B------:R-:W-:Y:S02]  /*0850*/  USHF.L.U32 UR8, UR8, 0x1, URZ ;  /* 0x0000000108087899 */ /* 0x000fe400080006ff */
[----:B------:R-:W-:-:S04]  /*0860*/  UIADD3 UR6, UPT, UPT, -UR6, 0x100000, URZ ;  /* 0x0010000006067890 */ /* 0x000fc8000fffe1ff */
[----:B------:R-:W-:Y:S02]  /*0870*/  USHF.L.U32 UR7, UR6, 0xb, URZ ;  /* 0x0000000b06077899 */ /* 0x000fe400080006ff */
[----:B------:R-:W-:Y:S01]  /*0880*/  USHF.L.U32 UR6, UR6, 0x1, URZ ;  /* 0x0000000106067899 */ /* 0x000fe200080006ff */
[----:B------:R-:W-:Y:S01]  /*0890*/  ELECT P0, URZ, PT ;  /* 0x0000000000ff782f */ /* 0x000fe20003800000 */
[----:B---3--:R-:W-:Y:S01]  /*08a0*/  ULEA UR4, UR5, UR4, 0x18 ;  /* 0x0000000405047291 */ /* 0x008fe2000f8ec0ff */
[----:B------:R-:W3:Y:S11]  /*08b0*/  FENCE.VIEW.ASYNC.S ;  /* 0x00000000000073c6 */ /* 0x000ef60000000000 */
[----:B---3--:R3:W1:Y:S01]  /*08c0*/  SYNCS.EXCH.64 URZ, [UR4+0x90], UR8 ;  /* 0x0000900804ff75b2 */ /* 0x0086620008000100 */
[----:B------:R3:W1:Y:S01]  /*08d0*/  SYNCS.EXCH.64 URZ, [UR4+0xb0], UR6 ;  /* 0x0000b00604ff75b2 */ /* 0x0006620008000100 */
[----:B------:R3:W1:Y:S01]  /*08e0*/  SYNCS.EXCH.64 URZ, [UR4+0x98], UR8 ;  /* 0x0000980804ff75b2 */ /* 0x0006620008000100 */
[----:B------:R3:W1:Y:S01]  /*08f0*/  SYNCS.EXCH.64 URZ, [UR4+0xb8], UR6 ;  /* 0x0000b80604ff75b2 */ /* 0x0006620008000100 */
[----:B------:R3:W1:Y:S01]  /*0900*/  SYNCS.EXCH.64 URZ, [UR4+0xa0], UR8 ;  /* 0x0000a00804ff75b2 */ /* 0x0006620008000100 */
[----:B------:R3:W1:Y:S01]  /*0910*/  SYNCS.EXCH.64 URZ, [UR4+0xc0], UR6 ;  /* 0x0000c00604ff75b2 */ /* 0x0006620008000100 */
[----:B------:R3:W1:Y:S01]  /*0920*/  SYNCS.EXCH.64 URZ, [UR4+0xa8], UR8 ;  /* 0x0000a80804ff75b2 */ /* 0x0006620008000100 */
[----:B------:R3:W1:Y:S01]  /*0930*/  SYNCS.EXCH.64 URZ, [UR4+0xc8], UR6 ;  /* 0x0000c80604ff75b2 */ /* 0x0006620008000100 */
[----:B------:R-:W-:Y:S01]  /*0940*/  NOP ;  /* 0x0000000000007918 */ /* 0x000fe20000000000 */
.L_x_11:
[----:B------:R-:W2:Y:S01]  /*0950*/  SHFL.IDX PT, R0, R60, RZ, 0x1f ;  /* 0x00001fff3c007589 */ /* 0x000ea200000e0000 */
[----:B------:R-:W-:Y:S01]  /*0960*/  NOP ;  /* 0x0000000000007918 */ /* 0x000fe20000000000 */
[----:B--2---:R-:W-:-:S13]  /*0970*/  ISETP.NE.AND P0, PT, R0, 0x3, PT ;  /* 0x000000030000780c */ /* 0x004fda0003f05270 */
[----:B------:R-:W-:Y:S05]  /*0980*/  @P0 BRA `(.L_x_12) ;  /* 0x0000000000300947 */ /* 0x000fea0003800000 */
[----:B------:R-:W2:Y:S01]  /*0990*/  S2UR UR5, SR_CgaCtaId ;  /* 0x00000000000579c3 */ /* 0x000ea20000008800 */
[----:B---3--:R-:W-:Y:S01]  /*09a0*/  UMOV UR4, 0x400 ;  /* 0x0000040000047882 */ /* 0x008fe20000000000 */
[----:B------:R-:W-:Y:S01]  /*09b0*/  UMOV UR6, 0x20 ;  /* 0x0000002000067882 */ /* 0x000fe20000000000 */
[----:B------:R-:W-:Y:S01]  /*09c0*/  ELECT P0, URZ, PT ;  /* 0x0000000000ff782f */ /* 0x000fe20003800000 */
[----:B------:R-:W-:-:S04]  /*09d0*/  UIADD3 UR6, UPT, UPT, -UR6, 0x100000, URZ ;  /* 0x0010000006067890 */ /* 0x000fc8000fffe1ff */
[----:B------:R-:W-:Y:S02]  /*09e0*/  USHF.L.U32 UR7, UR6, 0xb, URZ ;  /* 0x0000000b06077899 */ /* 0x000fe400080006ff */
[----:B------:R-:W-:Y:S02]  /*09f0*/  USHF.L.U32 UR6, UR6, 0x1, URZ ;  /* 0x0000000106067899 */ /* 0x000fe400080006ff */
[----:B--2---:R-:W-:Y:S01]  /*0a00*/  ULEA UR4, UR5, UR4, 0x18 ;  /* 0x0000000405047291 */ /* 0x004fe2000f8ec0ff */
[----:B------:R-:W2:Y:S11]  /*0a10*/  FENCE.VIEW.ASYNC.S ;  /* 0x00000000000073c6 */ /* 0x000eb60000000000 */
[----:B--2---:R2:W3:Y:S01]  /*0a20*/  SYNCS.EXCH.64 URZ, [UR4+0xd0], UR6 ;  /* 0x0000d00604ff75b2 */ /* 0x0044e20008000100 */
[----:B------:R2:W1:Y:S01]  /*0a30*/  SYNCS.EXCH.64 URZ, [UR4+0xd8], UR6 ;  /* 0x0000d80604ff75b2 */ /* 0x0004620008000100 */
[----:B------:R-:W-:Y:S01]  /*0a40*/  NOP ;  /* 0x0000000000007918 */ /* 0x000fe20000000000 */
.L_x_12:
[----:B------:R-:W4:Y:S01]  /*0a50*/  SHFL.IDX PT, R0, R60, RZ, 0x1f ;  /* 0x00001fff3c007589 */ /* 0x000f2200000e0000 */
[----:B------:R-:W-:Y:S01]  /*0a60*/  NOP ;  /* 0x0000000000007918 */ /* 0x000fe20000000000 */
[----:B----4-:R-:W-:-:S13]  /*0a70*/  ISETP.NE.AND P0, PT, R0, 0x4, PT ;  /* 0x000000040000780c */ /* 0x010fda0003f05270 */
[----:B------:R-:W-:Y:S05]  /*0a80*/  @P0 BRA `(.L_x_13) ;  /* 0x0000000000440947 */ /* 0x000fea0003800000 */
[----:B------:R-:W4:Y:S01]  /*0a90*/  S2UR UR5, SR_CgaCtaId ;  /* 0x00000000000579c3 */ /* 0x000f220000008800 */
[----:B--23--:R-:W-:Y:S01]  /*0aa0*/  UMOV UR4, 0x1e0 ;  /* 0x000001e000047882 */ /* 0x00cfe20000000000 */
[----:B------:R-:W-:Y:S01]  /*0ab0*/  UMOV UR6, 0x400 ;  /* 0x0000040000067882 */ /* 0x000fe20000000000 */
[----:B------:R-:W-:Y:S01]  /*0ac0*/  USEL UR4, UR4, 0x1a0, UP3 ;  /* 0x000001a004047887 */ /* 0x000fe20009800000 */
[----:B------:R-:W-:Y:S01]  /*0ad0*/  UMOV UR8, 0x1 ;  /* 0x0000000100087882 */ /* 0x000fe20000000000 */
[----:B------:R-:W-:Y:S01]  /*0ae0*/  ELECT P0, URZ, PT ;  /* 0x0000000000ff782f */ /* 0x000fe20003800000 */
[----:B------:R-:W-:-:S04]  /*0af0*/  UIADD3 UR8, UPT, UPT, -UR8, 0x100000, URZ ;  /* 0x0010000008087890 */ /* 0x000fc8000fffe1ff */
[----:B------:R-:W-:Y:S02]  /*0b00*/  USHF.L.U32 UR9, UR8, 0xb, URZ ;  /* 0x0000000b08097899 */ /* 0x000fe400080006ff */
[----:B------:R-:W-:Y:S02]  /*0b10*/  USHF.L.U32 UR8, UR8, 0x1, URZ ;  /* 0x0000000108087899 */ /* 0x000fe400080006ff */
[----:B----4-:R-:W-:Y:S02]  /*0b20*/  ULEA UR6, UR5, UR6, 0x18 ;  /* 0x0000000605067291 */ /* 0x010fe4000f8ec0ff */
[----:B------:R-:W-:-:S04]  /*0b30*/  UIADD3 UR4, UPT, UPT, -UR4, 0x100000, URZ ;  /* 0x0010000004047890 */ /* 0x000fc8000fffe1ff */
[----:B------:R-:W-:Y:S02]  /*0b40*/  USHF.L.U32 UR5, UR4, 0xb, URZ ;  /* 0x0000000b04057899 */ /* 0x000fe400080006ff */
[----:B------:R-:W-:Y:S01]  /*0b50*/  USHF.L.U32 UR4, UR4, 0x1, URZ ;  /* 0x0000000104047899 */ /* 0x000fe200080006ff */
[----:B------:R-:W2:Y:S03]  /*0b60*/  FENCE.VIEW.ASYNC.S ;  /* 0x00000000000073c6 */ /* 0x000ea60000000000 */
[----:B--2---:R4:W2:Y:S08]  /*0b70*/  SYNCS.EXCH.64 URZ, [UR6+0xe0], UR8 ;  /* 0x0000e00806ff75b2 */ /* 0x0048b00008000100 */
[----:B------:R4:W3:Y:S02]  /*0b80*/  SYNCS.EXCH.64 URZ, [UR6+0xe8], UR4 ;  /* 0x0000e80406ff75b2 */ /* 0x0008e40008000100 */
[----:B----4-:R-:W-:Y:S01]  /*0b90*/  NOP ;  /* 0x0000000000007918 */ /* 0x010fe20000000000 */
.L_x_13:
[----:B------:R-:W4:Y:S01]  /*0ba0*/  SHFL.IDX PT, R0, R60, RZ, 0x1f ;  /* 0x00001fff3c007589 */ /* 0x000f2200000e0000 */
[----:B------:R-:W-:Y:S01]  /*0bb0*/  ISETP.NE.OR P1, PT, RZ, UR18, !P1 ;  /* 0x00000012ff007c0c */ /* 0x000fe2000cf25670 */
[----:B------:R-:W-:Y:S01]  /*0bc0*/  NOP ;  /* 0x0000000000007918 */ /* 0x000fe20000000000 */
[----:B----4-:R-:W-:-:S13]  /*0bd0*/  ISETP.NE.AND P0, PT, R0, 0x5, PT ;  /* 0x000000050000780c */ /* 0x010fda0003f05270 */
[----:B------:R-:W-:Y:S05]  /*0be0*/  @P0 BRA `(.L_x_14) ;  /* 0x0000000000480947 */ /* 0x000fea0003800000 */
[----:B------:R-:W4:Y:S01]  /*0bf0*/  S2UR UR5, SR_CgaCtaId ;  /* 0x00000000000579c3 */ /* 0x000f220000008800 */
[----:B--23--:R-:W-:Y:S01]  /*0c00*/  UMOV UR4, 0x400 ;  /* 0x0000040000047882 */ /* 0x00cfe20000000000 */
        /* <DEDUP_REMOVED lines=9> */
[----:B----4-:R-:W-:Y:S01]  /*0ca0*/  ULEA UR4, UR5, UR4, 0x18 ;  /* 0x0000000405047291 */ /* 0x010fe2000f8ec0ff */
[----:B------:R-:W2:Y:S11]  /*0cb0*/  FENCE.VIEW.ASYNC.S ;  /* 0x00000000000073c6 */ /* 0x000eb60000000000 */
[----:B--2---:R4:W2:Y:S01]  /*0cc0*/  SYNCS.EXCH.64 URZ, [UR4+0xf0], UR6 ;  /* 0x0000f00604ff75b2 */ /* 0x0048a20008000100 */
[----:B------:R4:W3:Y:S01]  /*0cd0*/  SYNCS.EXCH.64 URZ, [UR4+0x100], UR8 ;  /* 0x0001000804ff75b2 */ /* 0x0008e20008000100 */
[----:B------:R4:W1:Y:S01]  /*0ce0*/  SYNCS.EXCH.64 URZ, [UR4+0xf8], UR6 ;  /* 0x0000f80604ff75b2 */ /* 0x0008620008000100 */
[----:B------:R4:W1:Y:S02]  /*0cf0*/  SYNCS.EXCH.64 URZ, [UR4+0x108], UR8 ;  /* 0x0001080804ff75b2 */ /* 0x0008640008000100 */
[----:B----4-:R-:W-:Y:S01]  /*0d00*/  NOP ;  /* 0x0000000000007918 */ /* 0x010fe20000000000 */
.L_x_14:
[----:B--23--:R-:W2:Y:S01]  /*0d10*/  S2UR UR7, SR_CgaCtaId ;  /* 0x00000000000779c3 */ /* 0x00cea20000008800 */
[----:B------:R-:W-:Y:S01]  /*0d20*/  VOTEU.ALL UP0, P1 ;  /* 0x0000000000ff7886 */ /* 0x000fe20000800000 */
[----:B------:R-:W-:Y:S01]  /*0d30*/  UMOV UR4, 0x20 ;  /* 0x0000002000047882 */ /* 0x000fe20000000000 */
[----:B------:R-:W-:Y:S01]  /*0d40*/  NOP ;  /* 0x0000000000007918 */ /* 0x000fe20000000000 */
[----:B-1----:R-:W-:Y:S01]  /*0d50*/  LOP3.LUT R3, R57, 0x1f, RZ, 0xc0, !PT ;  /* 0x0000001f39037812 */ /* 0x002fe200078ec0ff */
[----:B------:R-:W-:Y:S01]  /*0d60*/  UISETP.NE.AND UP4, UPT, UR18, URZ, UPT ;  /* 0x000000ff1200728c */ /* 0x000fe2000bf85270 */
[----:B------:R-:W-:Y:S01]  /*0d70*/  @!UP0 UMOV UR6, 0x400 ;  /* 0x0000040000068882 */ /* 0x000fe20000000000 */
[----:B------:R-:W-:-:S04]  /*0d80*/  @!UP0 UIADD3 UR4, UPT, UPT, -UR4, 0x100000, URZ ;  /* 0x0010000004048890 */ /* 0x000fc8000fffe1ff */
[----:B------:R-:W-:Y:S02]  /*0d90*/  @!UP0 USHF.L.U32 UR5, UR4, 0xb, URZ ;  /* 0x0000000b04058899 */ /* 0x000fe400080006ff */
[----:B------:R-:W-:Y:S02]  /*0da0*/  @!UP0 USHF.L.U32 UR4, UR4, 0x1, URZ ;  /* 0x0000000104048899 */ /* 0x000fe400080006ff */
[----:B--2---:R-:W-:Y:S01]  /*0db0*/  @!UP0 ULEA UR6, UR7, UR6, 0x18 ;  /* 0x0000000607068291 */ /* 0x004fe2000f8ec0ff */
[----:B------:R-:W1:Y:S01]  /*0dc0*/  LDCU UR7, c[0x0][0x36c] ;  /* 0x00006d80ff0777ac */ /* 0x000e620008000800 */
[----:B------:R-:W-:Y:S01]  /*0dd0*/  VOTEU.ALL UP0, P1 ;  /* 0x0000000000ff7886 */ /* 0x000fe20000800000 */
[----:B------:R-:W2:Y:S09]  /*0de0*/  FENCE.VIEW.ASYNC.S ;  /* 0x00000000000073c6 */ /* 0x000eb20000000000 */
[----:B--2---:R2:W3:Y:S01]  /*0df0*/  @!UP0 SYNCS.EXCH.64 URZ, [UR6+0x110], UR4 ;  /* 0x0001100406ff85b2 */ /* 0x0044e20008000100 */
[----:B-1----:R-:W-:-:S09]  /*0e00*/  UISETP.EQ.U32.AND UP6, UPT, UR7, 0x1, UPT ;  /* 0x000000010700788c */ /* 0x002fd2000bfc2070 */
[----:B--2---:R-:W-:Y:S05]  /*0e10*/  BRA.U !UP6, `(.L_x_15) ;  /* 0x000000010e087547 */ /* 0x004fea000b800000 */
[----:B---3--:R-:W-:Y:S01]  /*0e20*/  UCGABAR_ARV ;  /* 0x00000000000079c7 */ /* 0x008fe20008000000 */
[----:B------:R-:W-:Y:S05]  /*0e30*/  BRA `(.L_x_16) ;  /* 0x0000000000047947 */ /* 0x000fea0003800000 */
.L_x_15:
[----:B---3--:R-:W-:Y:S01]  /*0e40*/  NOP ;  /* 0x0000000000007918 */ /* 0x008fe20000000000 */
.L_x_16:
[----:B------:R-:W1:Y:S01]  /*0e50*/  S2UR UR21, SR_CTAID.X ;  /* 0x00000000001579c3 */ /* 0x000e620000002500 */
[----:B------:R-:W-:-:S05]  /*0e60*/  CS2R.32 R68, SR_CgaSize ;  /* 0x0000000000447805 */ /* 0x000fca0000008a00 */
[----:B------:R-:W-:-:S05]  /*0e70*/  IMAD R68, R68, -0xa0, RZ ;  /* 0xffffff6044447824 */ /* 0x000fca00078e02ff */
[----:B------:R-:W-:-:S14]  /*0e80*/  R2UR UR5, R68 ;  /* 0x00000000440572ca */ /* 0x000fdc00000e0000 */
[----:B------:R-:W2:Y:S01]  /*0e90*/  LDCU UR5, c[0x0][UR5+0x2b0] ;  /* 0x00005600050577ac */ /* 0x000ea20008000800 */
[----:B------:R-:W-:-:S05]  /*0ea0*/  CS2R.32 R68, SR_CgaSize ;  /* 0x0000000000447805 */ /* 0x000fca0000008a00 */
[----:B------:R-:W-:-:S05]  /*0eb0*/  IMAD R68, R68, -0xa0, RZ ;  /* 0xffffff6044447824 */ /* 0x000fca00078e02ff */
[----:B------:R-:W-:-:S14]  /*0ec0*/  R2UR UR4, R68 ;  /* 0x00000000440472ca */ /* 0x000fdc00000e0000 */
[----:B------:R-:W3:Y:S01]  /*0ed0*/  LDCU UR4, c[0x0][UR4+0x2b4] ;  /* 0x00005680040477ac */ /* 0x000ee20008000800 */
[----:B------:R-:W4:Y:S01]  /*0ee0*/  S2UR UR24, SR_CTAID.Y ;  /* 0x00000000001879c3 */ /* 0x000f220000002600 */
[----:B------:R-:W-:-:S05]  /*0ef0*/  CS2R.32 R68, SR_CgaSize ;  /* 0x0000000000447805 */ /* 0x000fca0000008a00 */
[----:B------:R-:W-:-:S05]  /*0f00*/  IMAD R68, R68, -0xa0, RZ ;  /* 0xffffff6044447824 */ /* 0x000fca00078e02ff */
[----:B------:R-:W-:-:S14]  /*0f10*/  R2UR UR7, R68 ;  /* 0x00000000440772ca */ /* 0x000fdc00000e0000 */
[----:B------:R-:W3:Y:S01]  /*0f20*/  LDCU UR7, c[0x0][UR7+0x2a0] ;  /* 0x00005400070777ac */ /* 0x000ee20008000800 */
[----:B------:R-:W-:-:S05]  /*0f30*/  CS2R.32 R68, SR_CgaSize ;  /* 0x0000000000447805 */ /* 0x000fca0000008a00 */
[----:B------:R-:W-:-:S05]  /*0f40*/  IMAD R68, R68, -0xa0, RZ ;  /* 0xffffff6044447824 */ /* 0x000fca00078e02ff */
[----:B------:R-:W-:-:S14]  /*0f50*/  R2UR UR8, R68 ;  /* 0x00000000440872ca */ /* 0x000fdc00000e0000 */
[----:B------:R-:W3:Y:S01]  /*0f60*/  LDCU UR8, c[0x0][UR8+0x2a4] ;  /* 0x00005480080877ac */ /* 0x000ee20008000800 */
[----:B------:R-:W3:Y:S01]  /*0f70*/  LDCU UR19, c[0x0][0xc24] ;  /* 0x00018480ff1377ac */ /* 0x000ee20008000800 */
[----:B------:R-:W3:Y:S01]  /*0f80*/  LDCU UR39, c[0x0][0xc24] ;  /* 0x00018480ff2777ac */ /* 0x000ee20008000800 */
[----:B-1----:R-:W-:Y:S01]  /*0f90*/  I2FP.F32.U32 R2, UR21 ;  /* 0x0000001500027c45 */ /* 0x002fe20008201000 */
[----:B------:R-:W1:Y:S04]  /*0fa0*/  LDCU UR23, c[0x0][0xc30] ;  /* 0x00018600ff1777ac */ /* 0x000e680008000800 */
[----:B--2---:R-:W-:Y:S01]  /*0fb0*/  FMUL R2, R2, UR5 ;  /* 0x0000000502027c20 */ /* 0x004fe20008400000 */
[----:B----4-:R-:W-:-:S05]  /*0fc0*/  I2FP.F32.U32 R0, UR24 ;  /* 0x0000001800007c45 */ /* 0x010fca0008201000 */
[----:B------:R-:W2:Y:S01]  /*0fd0*/  F2I.U32.TRUNC.NTZ R2, R2 ;  /* 0x0000000200027305 */ /* 0x000ea2000020f000 */
[----:B---3--:R-:W-:-:S07]  /*0fe0*/  FMUL R0, R0, UR4 ;  /* 0x0000000400007c20 */ /* 0x008fce0008400000 */
[----:B------:R-:W3:Y:S01]  /*0ff0*/  F2I.U32.TRUNC.NTZ R0, R0 ;  /* 0x0000000000007305 */ /* 0x000ee2000020f000 */
[----:B--2---:R-:W-:Y:S02]  /*1000*/  R2UR UR4, R2 ;  /* 0x00000000020472ca */ /* 0x004fe400000e0000 */
[----:B------:R-:W-:Y:S02]  /*1010*/  PRMT R2, RZ, 0x7610, R2 ;  /* 0x00007610ff027816 */ /* 0x000fe40000000002 */
[----:B---3--:R-:W-:Y:S02]  /*1020*/  R2UR UR6, R0 ;  /* 0x00000000000672ca */ /* 0x008fe400000e0000 */
[----:B------:R-:W-:-:S07]  /*1030*/  PRMT R0, RZ, 0x7610, R0 ;  /* 0x00007610ff007816 */ /* 0x000fce0000000000 */
[----:B------:R-:W-:-:S04]  /*1040*/  UIADD3 UR5, UPT, UPT, -UR4, URZ, URZ ;  /* 0x000000ff04057290 */ /* 0x000fc8000fffe1ff */
[----:B------:R-:W-:Y:S02]  /*1050*/  UIMAD UR5, UR7, UR5, UR21 ;  /* 0x00000005070572a4 */ /* 0x000fe4000f8e0215 */
[----:B------:R-:W-:-:S04]  /*1060*/  UIADD3 UR4, UPT, UPT, -UR6, URZ, URZ ;  /* 0x000000ff06047290 */ /* 0x000fc8000fffe1ff */
[----:B------:R-:W-:Y:S01]  /*1070*/  IMAD.U32 R68, RZ, RZ, UR5 ;  /* 0x00000005ff447e24 */ /* 0x000fe2000f8e00ff */
[----:B------:R-:W-:-:S06]  /*1080*/  UIMAD UR4, UR8, UR4, UR24 ;  /* 0x00000004080472a4 */ /* 0x000fcc000f8e0218 */
[----:B------:R-:W-:Y:S01]  /*1090*/  IMAD.U32 R67, RZ, RZ, UR4 ;  /* 0x00000004ff437e24 */ /* 0x000fe2000f8e00ff */
[----:B-1----:R-:W-:Y:S06]  /*10a0*/  BRA.U UP4, `(.L_x_17) ;  /* 0x0000000104307547 */ /* 0x002fec000b800000 */
[----:B------:R-:W-:Y:S01]  /*10b0*/  R2UR UR5, R67 ;  /* 0x00000000430572ca */ /* 0x000fe200000e0000 */
[----:B------:R-:W-:Y:S01]  /*10c0*/  UMOV UR7, 0x3 ;  /* 0x0000000300077882 */ /* 0x000fe20000000000 */
[----:B------:R-:W-:-:S11]  /*10d0*/  R2UR UR4, R68 ;  /* 0x00000000440472ca */ /* 0x000fd600000e0000 */
[----:B------:R-:W-:-:S04]  /*10e0*/  UISETP.NE.AND UP0, UPT, UR5, URZ, UPT ;  /* 0x000000ff0500728c */ /* 0x000fc8000bf05270 */
[----:B------:R-:W-:Y:S02]  /*10f0*/  UISETP.LT.U32.OR UP0, UPT, UR4, 0x2, !UP0 ;  /* 0x000000020400788c */ /* 0x000fe4000c701470 */
[----:B------:R-:W-:Y:S02]  /*1100*/  ULOP3.LUT UR4, UR4, 0xfffffffe, URZ, 0xc0, !UPT ;  /* 0xfffffffe04047892 */ /* 0x000fe4000f8ec0ff */
[----:B------:R-:W-:Y:S02]  /*1110*/  USEL UR6, URZ, 0x1, !UP0 ;  /* 0x00000001ff067887 */ /* 0x000fe4000c000000 */
[----:B------:R-:W-:Y:S02]  /*1120*/  USEL UR5, URZ, 0x2, !UP0 ;  /* 0x00000002ff057887 */ /* 0x000fe4000c000000 */
[----:B------:R-:W-:Y:S02]  /*1130*/  USHF.L.U32 UR4, UR7, UR4, URZ ;  /* 0x0000000407047299 */ /* 0x000fe400080006ff */
[----:B------:R-:W-:-:S04]  /*1140*/  UIADD3 UR5, UPT, UPT, UR6, UR5, URZ ;  /* 0x0000000506057290 */ /* 0x000fc8000fffe0ff */
[----:B------:R-:W-:Y:S02]  /*1150*/  IMAD.U32 R0, RZ, RZ, UR4 ;  /* 0x00000004ff007e24 */ /* 0x000fe4000f8e00ff */
[----:B------:R-:W-:-:S07]  /*1160*/  IMAD.U32 R2, RZ, RZ, UR5 ;  /* 0x00000005ff027e24 */ /* 0x000fce000f8e00ff */
.L_x_17:
[----:B------:R-:W1:Y:S01]  /*1170*/  S2UR UR53, SR_CTAID.Z ;  /* 0x00000000003579c3 */ /* 0x000e620000002700 */
[----:B------:R-:W-:Y:S01]  /*1180*/  UISETP.GE.AND UP0, UPT, UR19, 0x1, UPT ;  /* 0x000000011300788c */ /* 0x000fe2000bf06270 */
[----:B------:R-:W-:-:S08]  /*1190*/  UMOV UR52, UR21 ;  /* 0x0000001500347c82 */ /* 0x000fd00008000000 */
[----:B------:R-:W-:Y:S05]  /*11a0*/  BRA.U !UP0, `(.L_x_18) ;  /* 0x0000000108d47547 */ /* 0x000fea000b800000 */
[----:B------:R-:W2:Y:S01]  /*11b0*/  LDCU.128 UR12, c[0x0][0xc10] ;  /* 0x00018200ff0c77ac */ /* 0x000ea20008000c00 */
[----:B------:R-:W3:Y:S01]  /*11c0*/  LDCU UR20, c[0x0][0xc0c] ;  /* 0x00018180ff1477ac */ /* 0x000ee20008000800 */
[----:B------:R-:W4:Y:S01]  /*11d0*/  LDCU UR6, c[0x0][0x370] ;  /* 0x00006e00ff0677ac */ /* 0x000f220008000800 */
[----:B------:R-:W1:Y:S01]  /*11e0*/  LDCU UR7, c[0x0][0x374] ;  /* 0x00006e80ff0777ac */ /* 0x000e620008000800 */
[----:B------:R-:W1:Y:S01]  /*11f0*/  LDCU UR22, c[0x0][0xc20] ;  /* 0x00018400ff1677ac */ /* 0x000e620008000800 */
[----:B--2---:R-:W-:Y:S02]  /*1200*/  UIMAD.WIDE.U32 UR4, UR21, UR12, URZ ;  /* 0x0000000c150472a5 */ /* 0x004fe4000f8e00ff */
[----:B---3--:R-:W-:Y:S01]  /*1210*/  UISETP.NE.AND UP0, UPT, UR20, 0x1, UPT ;  /* 0x000000011400788c */ /* 0x008fe2000bf05270 */
[----:B------:R-:W2:Y:S01]  /*1220*/  LDCU.64 UR8, c[0x0][0xc28] ;  /* 0x00018500ff0877ac */ /* 0x000ea20008000a00 */
[----:B----4-:R-:W-:-:S03]  /*1230*/  UIMAD.WIDE.U32 UR10, UR6, UR12, URZ ;  /* 0x0000000c060a72a5 */ /* 0x010fc6000f8e00ff */
[----:B------:R-:W-:Y:S01]  /*1240*/  UMOV UR4, UR5 ;  /* 0x0000000500047c82 */ /* 0x000fe20008000000 */
[----:B------:R-:W-:Y:S02]  /*1250*/  UISETP.NE.AND UP2, UPT, UR19, 0x1, UPT ;  /* 0x000000011300788c */ /* 0x000fe4000bf45270 */
[----:B------:R-:W-:Y:S01]  /*1260*/  USHF.R.U32.HI UR4, URZ, UR13, UR4 ;  /* 0x0000000dff047299 */ /* 0x000fe20008011604 */
[----:B------:R-:W-:Y:S01]  /*1270*/  UMOV UR10, UR11 ;  /* 0x0000000b000a7c82 */ /* 0x000fe20008000000 */
[----:B------:R-:W-:Y:S02]  /*1280*/  UIMAD.WIDE.U32 UR16, UR24, UR15, URZ ;  /* 0x0000000f181072a5 */ /* 0x000fe4000f8e00ff */
[----:B------:R-:W-:Y:S02]  /*1290*/  USEL UR5, UR21, UR4, !UP0 ;  /* 0x0000000415057287 */ /* 0x000fe4000c000000 */
[----:B------:R-:W-:Y:S02]  /*12a0*/  @UP0 USHF.R.U32.HI UR6, URZ, UR13, UR10 ;  /* 0x0000000dff060299 */ /* 0x000fe4000801160a */
[----:B------:R-:W-:-:S02]  /*12b0*/  UISETP.NE.AND UP0, UPT, UR14, 0x1, UPT ;  /* 0x000000010e00788c */ /* 0x000fc4000bf05270 */
[----:B-1----:R-:W-:Y:S02]  /*12c0*/  UIMAD.WIDE.U32 UR10, UR7, UR15, URZ ;  /* 0x0000000f070a72a5 */ /* 0x002fe4000f8e00ff */
[----:B--2---:R-:W-:Y:S01]  /*12d0*/  UIMAD.WIDE.U32 UR12, UR6, UR8, URZ ;  /* 0x00000008060c72a5 */ /* 0x004fe2000f8e00ff */
[----:B------:R-:W-:Y:S01]  /*12e0*/  UMOV UR4, UR17 ;  /* 0x0000001100047c82 */ /* 0x000fe20008000000 */
[----:B------:R-:W-:-:S03]  /*12f0*/  UIADD3 UR52, UPT, UPT, -UR5, URZ, URZ ;  /* 0x000000ff05347290 */ /* 0x000fc6000fffe1ff */
[----:B------:R-:W-:Y:S01]  /*1300*/  UMOV UR10, UR11 ;  /* 0x0000000b000a7c82 */ /* 0x000fe20008000000 */
[----:B------:R-:W-:Y:S02]  /*1310*/  USHF.R.U32.HI UR4, URZ, UR22, UR4 ;  /* 0x00000016ff047299 */ /* 0x000fe40008011604 */
[----:B------:R-:W-:Y:S01]  /*1320*/  @UP0 USHF.R.U32.HI UR7, URZ, UR22, UR10 ;  /* 0x00000016ff070299 */ /* 0x000fe2000801160a */
[----:B------:R-:W-:Y:S01]  /*1330*/  UMOV UR12, UR13 ;  /* 0x0000000d000c7c82 */ /* 0x000fe20008000000 */
[----:B------:R-:W-:Y:S02]  /*1340*/  USEL UR4, UR24, UR4, !UP0 ;  /* 0x0000000418047287 */ /* 0x000fe4000c000000 */
[----:B------:R-:W-:Y:S02]  /*1350*/  UIMAD.WIDE.U32 UR10, UR7, UR8, URZ ;  /* 0x00000008070a72a5 */ /* 0x000fe4000f8e00ff */
[----:B------:R-:W-:Y:S02]  /*1360*/  @UP2 USHF.R.U32.HI UR6, URZ, UR9, UR12 ;  /* 0x00000009ff062299 */ /* 0x000fe4000801160c */
[----:B------:R-:W-:-:S02]  /*1370*/  UIMAD.WIDE.U32 UR12, UR4, UR8, URZ ;  /* 0x00000008040c72a5 */ /* 0x000fc4000f8e00ff */
[----:B------:R-:W-:Y:S01]  /*1380*/  UIMAD UR52, UR20, UR52, UR21 ;  /* 0x00000034143472a4 */ /* 0x000fe2000f8e0215 */
[----:B------:R-:W-:Y:S02]  /*1390*/  UMOV UR10, UR11 ;  /* 0x0000000b000a7c82 */ /* 0x000fe40008000000 */
[----:B------:R-:W-:Y:S02]  /*13a0*/  @UP2 USHF.R.U32.HI UR7, URZ, UR9, UR10 ;  /* 0x00000009ff072299 */ /* 0x000fe4000801160a */
[----:B------:R-:W-:Y:S02]  /*13b0*/  UIMAD UR10, UR6, UR19, URZ ;  /* 0x00000013060a72a4 */ /* 0x000fe4000f8e02ff */
[----:B------:R-:W-:-:S04]  /*13c0*/  UIMAD UR7, UR7, UR19, URZ ;  /* 0x00000013070772a4 */ /* 0x000fc8000f8e02ff */
[----:B------:R-:W-:-:S03]  /*13d0*/  UISETP.GE.AND UP0, UPT, UR4, UR7, UPT ;  /* 0x000000070400728c */ /* 0x000fc6000bf06270 */
[----:B------:R-:W-:Y:S01]  /*13e0*/  UMOV UR7, UR13 ;  /* 0x0000000d00077c82 */ /* 0x000fe20008000000 */
[----:B------:R-:W-:Y:S02]  /*13f0*/  UISETP.GE.OR UP0, UPT, UR5, UR10, UP0 ;  /* 0x0000000a0500728c */ /* 0x000fe40008706670 */
[----:B------:R-:W-:Y:S02]  /*1400*/  UIMAD.WIDE.U32 UR10, UR5, UR8, URZ ;  /* 0x00000008050a72a5 */ /* 0x000fe4000f8e00ff */
[----:B------:R-:W-:Y:S02]  /*1410*/  USHF.R.U32.HI UR7, URZ, UR9, UR7 ;  /* 0x00000009ff077299 */ /* 0x000fe40008011607 */
[----:B------:R-:W-:Y:S02]  /*1420*/  UIADD3 UR10, UPT, UPT, -UR4, URZ, URZ ;  /* 0x000000ff040a7290 */ /* 0x000fe4000fffe1ff */
[----:B------:R-:W-:Y:S02]  /*1430*/  USEL UR7, UR4, UR7, !UP2 ;  /* 0x0000000704077287 */ /* 0x000fe4000d000000 */
[----:B------:R-:W-:Y:S01]  /*1440*/  UIMAD UR10, UR14, UR10, UR24 ;  /* 0x0000000a0e0a72a4 */ /* 0x000fe2000f8e0218 */
[----:B------:R-:W-:-:S02]  /*1450*/  @!UP0 UMOV UR8, UR11 ;  /* 0x0000000b00088c82 */ /* 0x000fc40008000000 */
[----:B------:R-:W-:Y:S02]  /*1460*/  @!UP0 USHF.R.U32.HI UR8, URZ, UR9, UR8 ;  /* 0x00000009ff088299 */ /* 0x000fe40008011608 */
[----:B------:R-:W-:Y:S02]  /*1470*/  UIADD3 UR9, UPT, UPT, -UR7, URZ, URZ ;  /* 0x000000ff07097290 */ /* 0x000fe4000fffe1ff */
[----:B------:R-:W-:Y:S02]  /*1480*/  @!UP0 USEL UR8, UR5, UR8, !UP2 ;  /* 0x0000000805088287 */ /* 0x000fe4000d000000 */
[----:B------:R-:W-:Y:S02]  /*1490*/  UIMAD UR9, UR19, UR9, UR4 ;  /* 0x00000009130972a4 */ /* 0x000fe4000f8e0204 */
[----:B------:R-:W-:Y:S02]  /*14a0*/  @!UP0 UIADD3 UR7, UPT, UPT, UR7, -UR8, URZ ;  /* 0x8000000807078290 */ /* 0x000fe4000fffe0ff */
[----:B------:R-:W-:-:S02]  /*14b0*/  @!UP0 UIMAD UR6, UR9, UR6, UR8 ;  /* 0x00000006090682a4 */ /* 0x000fc4000f8e0208 */
[----:B------:R-:W-:-:S04]  /*14c0*/  @!UP0 UIMAD UR4, UR7, UR19, UR5 ;  /* 0x00000013070482a4 */ /* 0x000fc8000f8e0205 */
[----:B------:R-:W-:Y:S01]  /*14d0*/  UIMAD UR24, UR4, UR14, UR10 ;  /* 0x0000000e041872a4 */ /* 0x000fe2000f8e020a */
[----:B------:R-:W-:Y:S02]  /*14e0*/  @!UP0 UMOV UR5, UR6 ;  /* 0x0000000600058c82 */ /* 0x000fe40008000000 */
[----:B------:R-:W-:-:S12]  /*14f0*/  UIMAD UR52, UR5, UR20, UR52 ;  /* 0x00000014053472a4 */ /* 0x000fd8000f8e0234 */
.L_x_18:
[----:B------:R-:W-:-:S09]  /*1500*/  UISETP.NE.AND UP0, UPT, UR23, 0x1, UPT ;  /* 0x000000011700788c */ /* 0x000fd2000bf05270 */
[----:B------:R-:W-:Y:S05]  /*1510*/  BRA.U UP0, `(.L_x_19) ;  /* 0x0000000100407547 */ /* 0x000fea000b800000 */
[----:B------:R-:W2:Y:S01]  /*1520*/  LDCU.128 UR8, c[0x0][0xc10] ;  /* 0x00018200ff0877ac */ /* 0x000ea20008000c00 */
[----:B------:R-:W3:Y:S01]  /*1530*/  LDCU UR12, c[0x0][0xc0c] ;  /* 0x00018180ff0c77ac */ /* 0x000ee20008000800 */
[----:B------:R-:W4:Y:S01]  /*1540*/  LDCU UR13, c[0x0][0xc20] ;  /* 0x00018400ff0d77ac */ /* 0x000f220008000800 */
[----:B--2---:R-:W-:Y:S02]  /*1550*/  UIMAD.WIDE.U32 UR4, UR52, UR8, URZ ;  /* 0x00000008340472a5 */ /* 0x004fe4000f8e00ff */
[----:B------:R-:W-:Y:S02]  /*1560*/  UIMAD.WIDE.U32 UR6, UR24, UR11, URZ ;  /* 0x0000000b180672a5 */ /* 0x000fe4000f8e00ff */
[----:B---3--:R-:W-:Y:S02]  /*1570*/  UISETP.NE.AND UP0, UPT, UR12, 0x1, UPT ;  /* 0x000000010c00788c */ /* 0x008fe4000bf05270 */
[----:B------:R-:W-:-:S03]  /*1580*/  USHF.R.U32.HI UR5, URZ, UR9, UR5 ;  /* 0x00000009ff057299 */ /* 0x000fc60008011605 */
[----:B------:R-:W-:Y:S01]  /*1590*/  UMOV UR4, UR7 ;  /* 0x0000000700047c82 */ /* 0x000fe20008000000 */
[----:B------:R-:W-:Y:S02]  /*15a0*/  USEL UR5, UR52, UR5, !UP0 ;  /* 0x0000000534057287 */ /* 0x000fe4000c000000 */
[----:B------:R-:W-:Y:S02]  /*15b0*/  UISETP.NE.AND UP0, UPT, UR10, 0x1, UPT ;  /* 0x000000010a00788c */ /* 0x000fe4000bf05270 */
[----:B----4-:R-:W-:-:S04]  /*15c0*/  USHF.R.U32.HI UR4, URZ, UR13, UR4 ;  /* 0x0000000dff047299 */ /* 0x010fc80008011604 */
[----:B------:R-:W-:-:S04]  /*15d0*/  USEL UR4, UR24, UR4, !UP0 ;  /* 0x0000000418047287 */ /* 0x000fc8000c000000 */
[----:B------:R-:W-:Y:S02]  /*15e0*/  UIADD3 UR6, UPT, UPT, -UR4, UR5, URZ ;  /* 0x0000000504067290 */ /* 0x000fe4000fffe1ff */
[----:B------:R-:W-:Y:S02]  /*15f0*/  UIADD3 UR4, UPT, UPT, UR4, -UR5, URZ ;  /* 0x8000000504047290 */ /* 0x000fe4000fffe0ff */
[----:B------:R-:W-:Y:S02]  /*1600*/  UIMAD UR24, UR6, UR10, UR24 ;  /* 0x0000000a061872a4 */ /* 0x000fe4000f8e0218 */
[----:B------:R-:W-:-:S12]  /*1610*/  UIMAD UR52, UR4, UR12, UR52 ;  /* 0x0000000c043472a4 */ /* 0x000fd8000f8e0234 */
.L_x_19:
[----:B------:R-:W-:Y:S05]  /*1620*/  BRA.U !UP6, `(.L_x_20) ;  /* 0x000000010e0c7547 */ /* 0x000fea000b800000 */
[----:B------:R-:W-:Y:S01]  /*1630*/  UCGABAR_WAIT ;  /* 0x0000000000007dc7 */ /* 0x000fe20008000000 */
[----:B------:R-:W-:Y:S01]  /*1640*/  CCTL.IVALL ;  /* 0x00000000ff00798f */ /* 0x000fe20002000000 */
[----:B------:R-:W-:Y:S05]  /*1650*/  BRA `(.L_x_21) ;  /* 0x0000000000047947 */ /* 0x000fea0003800000 */
.L_x_20:
[----:B------:R-:W-:Y:S06]  /*1660*/  BAR.SYNC.DEFER_BLOCKING 0x0 ;  /* 0x0000000000007b1d */ /* 0x000fec0000010000 */
.L_x_21:
[----:B------:R-:W-:Y:S05]  /*1670*/  BRA.U UP5, `(.L_x_22) ;  /* 0x0000001d05487547 */ /* 0x000fea000b800000 */
[----:B------:R-:W2:Y:S01]  /*1680*/  LDCU UR5, c[0x0][0x388] ;  /* 0x00007100ff0577ac */ /* 0x000ea20008000800 */
[----:B------:R-:W-:Y:S01]  /*1690*/  PLOP3.LUT P1, PT, PT, PT, UP3, 0x80, 0x8 ;  /* 0x000000000008781c */ /* 0x000fe20003f2f038 */
[----:B------:R-:W-:Y:S01]  /*16a0*/  IMAD.MOV.U32 R2, RZ, RZ, RZ ;  /* 0x000000ffff027224 */ /* 0x000fe200078e00ff */
[----:B------:R-:W-:Y:S01]  /*16b0*/  ISETP.EQ.OR P2, PT, R3, RZ, P3 ;  /* 0x000000ff0300720c */ /* 0x000fe20001f42670 */
[----:B------:R-:W3:Y:S01]  /*16c0*/  LDCU UR8, c[0x0][0x38c] ;  /* 0x00007180ff0877ac */ /* 0x000ee20008000800 */
[----:B------:R-:W-:Y:S01]  /*16d0*/  PLOP3.LUT P1, PT, P1, PT, PT, 0x8, 0x80 ;  /* 0x000000000080781c */ /* 0x000fe20000f2e170 */
[----:B------:R-:W4:Y:S01]  /*16e0*/  LDCU.64 UR6, c[0x0][0x390] ;  /* 0x00007200ff0677ac */ /* 0x000f220008000a00 */
[----:B------:R-:W-:Y:S01]  /*16f0*/  UISETP.NE.AND UP1, UPT, UR18, URZ, UPT ;  /* 0x000000ff1200728c */ /* 0x000fe2000bf25270 */
[----:B------:R-:W1:Y:S01]  /*1700*/  LDCU UR54, c[0x0][0x370] ;  /* 0x00006e00ff3677ac */ /* 0x000e620008000800 */
[----:B--2---:R-:W-:Y:S02]  /*1710*/  UIADD3 UR5, UPT, UPT, UR5, 0x1f, URZ ;  /* 0x0000001f05057890 */ /* 0x004fe4000fffe0ff */
[----:B------:R-:W-:-:S02]  /*1720*/  USEL UR38, UR56, 0x2, UP1 ;  /* 0x0000000238267887 */ /* 0x000fc40008800000 */
[----:B------:R-:W-:Y:S01]  /*1730*/  USHF.R.S32.HI UR4, URZ, 0x1f, UR5 ;  /* 0x0000001fff047899 */ /* 0x000fe20008011405 */
[----:B------:R-:W2:Y:S03]  /*1740*/  LDCU.64 UR46, c[0x0][0x348] ;  /* 0x00006900ff2e77ac */ /* 0x000ea60008000a00 */
[----:B------:R-:W-:Y:S02]  /*1750*/  ULEA.HI UR4, UR4, UR5, URZ, 0x5 ;  /* 0x0000000504047291 */ /* 0x000fe4000f8f28ff */
[----:B------:R-:W-:Y:S02]  /*1760*/  USHF.L.U32 UR5, UR21, 0x5, URZ ;  /* 0x0000000515057899 */ /* 0x000fe400080006ff */
[----:B------:R-:W-:Y:S02]  /*1770*/  USHF.R.S32.HI UR4, URZ, 0x5, UR4 ;  /* 0x00000005ff047899 */ /* 0x000fe40008011404 */
[----:B------:R-:W-:-:S02]  /*1780*/  ULOP3.LUT UR57, UR5, 0x20, URZ, 0xc0, !UPT ;  /* 0x0000002005397892 */ /* 0x000fc4000f8ec0ff */
[----:B---3--:R-:W-:Y:S02]  /*1790*/  UIMAD UR4, UR4, UR8, URZ ;  /* 0x00000008040472a4 */ /* 0x008fe4000f8e02ff */
[----:B------:R-:W-:Y:S02]  /*17a0*/  USHF.L.U32 UR58, UR21, 0x7, URZ ;  /* 0x00000007153a7899 */ /* 0x000fe400080006ff */
[----:B----4-:R-:W-:Y:S01]  /*17b0*/  UIMAD UR4, UR4, UR6, URZ ;  /* 0x00000006040472a4 */ /* 0x010fe2000f8e02ff */
[----:B-1----:R-:W1:Y:S03]  /*17c0*/  LDCU UR53, c[0x0][0x374] ;  /* 0x00006e80ff3577ac */ /* 0x002e660008000800 */
[----:B------:R-:W-:Y:S01]  /*17d0*/  UIMAD UR55, UR4, UR7, URZ ;  /* 0x00000007043772a4 */ /* 0x000fe2000f8e02ff */
[----:B------:R-:W-:Y:S01]  /*17e0*/  UMOV UR27, 0x1 ;  /* 0x00000001001b7882 */ /* 0x000fe20000000000 */
[----:B------:R-:W-:-:S02]  /*17f0*/  UMOV UR31, URZ ;  /* 0x000000ff001f7c82 */ /* 0x000fc40008000000 */
[----:B------:R-:W-:Y:S02]  /*1800*/  UISETP.NE.AND UP2, UPT, UR55, URZ, UPT ;  /* 0x000000ff3700728c */ /* 0x000fe4000bf45270 */
[----:B------:R-:W-:Y:S01]  /*1810*/  UISETP.LT.U32.AND UP0, UPT, UR55, 0x9, UPT ;  /* 0x000000093700788c */ /* 0x000fe2000bf01070 */
[----:B------:R-:W-:Y:S01]  /*1820*/  UMOV UR36, URZ ;  /* 0x000000ff00247c82 */ /* 0x000fe20008000000 */
[----:B------:R-:W-:Y:S02]  /*1830*/  UMOV UR42, URZ ;  /* 0x000000ff002a7c82 */ /* 0x000fe40008000000 */
[----:B------:R-:W-:-:S04]  /*1840*/  USEL UR4, UR55, 0x9, UP0 ;  /* 0x0000000937047887 */ /* 0x000fc80008000000 */
[----:B------:R-:W-:Y:S02]  /*1850*/  UIADD3 UR5, UPT, UPT, UR4, -0x1, URZ ;  /* 0xffffffff04057890 */ /* 0x000fe4000fffe0ff */
[----:B------:R-:W-:Y:S02]  /*1860*/  @!UP2 UIADD3 UR5, UPT, UPT, UR4, URZ, URZ ;  /* 0x000000ff0405a290 */ /* 0x000fe4000fffe0ff */
[----:B------:R-:W-:Y:S02]  /*1870*/  UIADD3 UR51, UPT, UPT, UR55, -UR4, URZ ;  /* 0x8000000437337290 */ /* 0x000fe4000fffe0ff */
[----:B-12---:R-:W-:-:S12]  /*1880*/  UIADD3 UR56, UPT, UPT, UR5, 0x1, URZ ;  /* 0x0000000105387890 */ /* 0x006fd8000fffe0ff */
.L_x_40:
[----:B------:R-:W1:Y:S01]  /*1890*/  S2UR UR30, SR_CgaCtaId ;  /* 0x00000000001e79c3 */ /* 0x000e620000008800 */
[----:B------:R-:W-:Y:S01]  /*18a0*/  UMOV UR4, 0x400 ;  /* 0x0000040000047882 */ /* 0x000fe20000000000 */
[----:B------:R-:W-:Y:S01]  /*18b0*/  MOV R0, UR27 ;  /* 0x0000001b00007c02 */ /* 0x000fe20008000f00 */
[----:B------:R-:W-:Y:S02]  /*18c0*/  UISETP.NE.AND UP0, UPT, UR55, URZ, UPT ;  /* 0x000000ff3700728c */ /* 0x000fe4000bf05270 */
[----:B------:R-:W-:Y:S01]  /*18d0*/  ULEA UR19, UR24, UR57, 0x6 ;  /* 0x0000003918137291 */ /* 0x000fe2000f8e30ff */
[----:B------:R-:W-:Y:S01]  /*18e0*/  SHF.L.U32 R0, R0, 0x1f, RZ ;  /* 0x0000001f00007819 */ /* 0x000fe200000006ff */
[----:B------:R-:W-:Y:S01]  /*18f0*/  UMOV UR28, URZ ;  /* 0x000000ff001c7c82 */ /* 0x000fe20008000000 */
[----:B------:R-:W-:Y:S01]  /*1900*/  UMOV UR22, URZ ;  /* 0x000000ff00167c82 */ /* 0x000fe20008000000 */
[----:B------:R-:W-:Y:S01]  /*1910*/  UMOV UR21, URZ ;  /* 0x000000ff00157c82 */ /* 0x000fe20008000000 */
[----:B------:R-:W-:Y:S01]  /*1920*/  UMOV UR20, URZ ;  /* 0x000000ff00147c82 */ /* 0x000fe20008000000 */
[----:B-1----:R-:W-:-:S04]  /*1930*/  ULEA UR30, UR30, UR4, 0x18 ;  /* 0x000000041e1e7291 */ /* 0x002fc8000f8ec0ff */
[----:B------:R-:W-:-:S09]  /*1940*/  ULEA UR4, UR31, UR30, 0x3 ;  /* 0x0000001e1f047291 */ /* 0x000fd2000f8e18ff */
[----:B------:R1:W2:Y:S01]  /*1950*/  SYNCS.PHASECHK.TRANS64.TRYWAIT P0, [UR4+0x48], R0 ;  /* 0x00004800ff0075a7 */ /* 0x0002a20008001104 */
[----:B------:R-:W-:-:S04]  /*1960*/  ULEA.HI UR4, UR52, UR52, URZ, 0x1 ;  /* 0x0000003434047291 */ /* 0x000fc8000f8f08ff */
[----:B------:R-:W-:-:S04]  /*1970*/  USHF.L.U32 UR4, UR4, 0x7, URZ ;  /* 0x0000000704047899 */ /* 0x000fc800080006ff */
[----:B------:R-:W-:-:S04]  /*1980*/  ULOP3.LUT UR4, UR4, 0xffffff00, URZ, 0xc0, !UPT ;  /* 0xffffff0004047892 */ /* 0x000fc8000f8ec0ff */
[----:B------:R-:W-:Y:S01]  /*1990*/  ULOP3.LUT UR43, UR4, 0x80, UR58, 0xf8, !UPT ;  /* 0x00000080042b7892 */ /* 0x000fe2000f8ef83a */
[----:B------:R-:W-:Y:S11]  /*19a0*/  BRA.U !UP0, `(.L_x_23) ;  /* 0x0000000508ac7547 */ /* 0x000ff6000b800000 */
[----:B------:R-:W3:Y:S01]  /*19b0*/  LDCU.128 UR12, c[0x0][0x480] ;  /* 0x00009000ff0c77ac */ /* 0x000ee20008000c00 */
[----:B------:R-:W4:Y:S01]  /*19c0*/  LDCU.128 UR8, c[0x0][0x490] ;  /* 0x00009200ff0877ac */ /* 0x000f220008000c00 */
[----:B------:R-:W1:Y:S01]  /*19d0*/  LDCU.64 UR20, c[0x0][0x4c0] ;  /* 0x00009800ff1477ac */ /* 0x000e620008000a00 */
[----:B------:R-:W1:Y:S01]  /*19e0*/  LDCU.64 UR16, c[0x0][0x4f0] ;  /* 0x00009e00ff1077ac */ /* 0x000e620008000a00 */
[----:B------:R-:W1:Y:S01]  /*19f0*/  LDCU UR18, c[0x0][0x4c8] ;  /* 0x00009900ff1277ac */ /* 0x000e620008000800 */
[----:B---3--:R-:W-:Y:S02]  /*1a00*/  UIMAD.WIDE.U32 UR4, UR43, UR13, URZ ;  /* 0x0000000d2b0472a5 */ /* 0x008fe4000f8e00ff */
[----:B------:R-:W-:Y:S02]  /*1a10*/  UISETP.NE.AND UP0, UPT, UR12, 0x1, UPT ;  /* 0x000000010c00788c */ /* 0x000fe4000bf05270 */
[----:B------:R-:W-:Y:S01]  /*1a20*/  USHF.R.U32.HI UR5, URZ, UR14, UR5 ;  /* 0x0000000eff057299 */ /* 0x000fe20008011605 */
[----:B------:R-:W3:Y:S03]  /*1a30*/  LDCU UR49, c[0x0][0x38c] ;  /* 0x00007180ff3177ac */ /* 0x000ee60008000800 */
[----:B------:R-:W-:-:S02]  /*1a40*/  USEL UR5, UR43, UR5, !UP0 ;  /* 0x000000052b057287 */ /* 0x000fc4000c000000 */
[----:B------:R-:W-:Y:S02]  /*1a50*/  UISETP.NE.AND UP0, UPT, UR15, 0x1, UPT ;  /* 0x000000010f00788c */ /* 0x000fe4000bf05270 */
[----:B----4-:R-:W-:Y:S01]  /*1a60*/  UIMAD.WIDE.U32 UR6, UR5, UR8, URZ ;  /* 0x00000008050672a5 */ /* 0x010fe2000f8e00ff */
[----:B------:R-:W4:Y:S01]  /*1a70*/  LDCU UR8, c[0x0][0x4a0] ;  /* 0x00009400ff0877ac */ /* 0x000f220008000800 */
[----:B------:R-:W1:Y:S05]  /*1a80*/  LDCU UR23, c[0x0][0x4cc] ;  /* 0x00009980ff1777ac */ /* 0x000e6a0008000800 */
[----:B------:R-:W-:Y:S01]  /*1a90*/  UMOV UR4, UR7 ;  /* 0x0000000700047c82 */ /* 0x000fe20008000000 */
[----:B------:R-:W1:Y:S01]  /*1aa0*/  LDCU.64 UR40, c[0x0][0x390] ;  /* 0x00007200ff2877ac */ /* 0x000e620008000a00 */
[----:B------:R-:W-:Y:S01]  /*1ab0*/  USHF.R.U32.HI UR4, URZ, UR9, UR4 ;  /* 0x00000009ff047299 */ /* 0x000fe20008011604 */
[----:B------:R-:W1:Y:S03]  /*1ac0*/  LDCU UR9, c[0x0][0x4ec] ;  /* 0x00009d80ff0977ac */ /* 0x000e660008000800 */
[----:B------:R-:W-:-:S02]  /*1ad0*/  USEL UR4, UR5, UR4, !UP0 ;  /* 0x0000000405047287 */ /* 0x000fc4000c000000 */
[----:B------:R-:W-:Y:S02]  /*1ae0*/  UISETP.NE.AND UP0, UPT, UR10, 0x1, UPT ;  /* 0x000000010a00788c */ /* 0x000fe4000bf05270 */
[----:B------:R-:W-:Y:S01]  /*1af0*/  UIMAD.WIDE.U32 UR6, UR4, UR11, URZ ;  /* 0x0000000b040672a5 */ /* 0x000fe2000f8e00ff */
[----:B------:R-:W1:Y:S01]  /*1b00*/  LDCU.64 UR24, c[0x0][0x4d0] ;  /* 0x00009a00ff1877ac */ /* 0x000e620008000a00 */
[----:B------:R-:W-:-:S05]  /*1b10*/  UIADD3 UR42, UPT, UPT, UR56, UR36, URZ ;  /* 0x00000024382a7290 */ /* 0x000fca000fffe0ff */
[----:B------:R-:W-:Y:S01]  /*1b20*/  UMOV UR6, UR7 ;  /* 0x0000000700067c82 */ /* 0x000fe20008000000 */
[----:B------:R-:W-:Y:S02]  /*1b30*/  UIADD3 UR7, UPT, UPT, -UR4, URZ, URZ ;  /* 0x000000ff04077290 */ /* 0x000fe4000fffe1ff */
[----:B----4-:R-:W-:Y:S02]  /*1b40*/  USHF.R.U32.HI UR6, URZ, UR8, UR6 ;  /* 0x00000008ff067299 */ /* 0x010fe40008011606 */
[----:B------:R-:W-:Y:S02]  /*1b50*/  UIADD3 UR8, UPT, UPT, -UR5, URZ, URZ ;  /* 0x000000ff05087290 */ /* 0x000fe4000fffe1ff */
[----:B------:R-:W-:Y:S02]  /*1b60*/  USEL UR14, UR4, UR6, !UP0 ;  /* 0x00000006040e7287 */ /* 0x000fe4000c000000 */
[----:B------:R-:W-:Y:S02]  /*1b70*/  UIMAD UR7, UR15, UR7, UR5 ;  /* 0x000000070f0772a4 */ /* 0x000fe4000f8e0205 */
[----:B------:R-:W-:-:S02]  /*1b80*/  UIADD3 UR6, UPT, UPT, -UR14, URZ, URZ ;  /* 0x000000ff0e067290 */ /* 0x000fc4000fffe1ff */
[----:B------:R-:W-:Y:S02]  /*1b90*/  UIMAD UR8, UR12, UR8, UR43 ;  /* 0x000000080c0872a4 */ /* 0x000fe4000f8e022b */
[----:B------:R-:W-:Y:S02]  /*1ba0*/  UIMAD UR13, UR10, UR6, UR4 ;  /* 0x000000060a0d72a4 */ /* 0x000fe4000f8e0204 */
[----:B-1----:R-:W-:Y:S02]  /*1bb0*/  UIMAD UR11, UR8, UR20, UR9 ;  /* 0x00000014080b72a4 */ /* 0x002fe4000f8e0209 */
[----:B------:R-:W-:Y:S01]  /*1bc0*/  UIMAD UR12, UR7, UR21, UR16 ;  /* 0x00000015070c72a4 */ /* 0x000fe2000f8e0210 */
[----:B------:R-:W1:Y:S02]  /*1bd0*/  LDCU.64 UR4, c[0x0][0x4f8] ;  /* 0x00009f00ff0477ac */ /* 0x000e640008000a00 */
[----:B------:R-:W4:Y:S01]  /*1be0*/  LDCU UR6, c[0x0][0x500] ;  /* 0x0000a000ff0677ac */ /* 0x000f220008000800 */
[----:B------:R-:W-:Y:S01]  /*1bf0*/  UIMAD UR13, UR13, UR18, UR17 ;  /* 0x000000120d0d72a4 */ /* 0x000fe2000f8e0211 */
[----:B------:R-:W-:Y:S01]  /*1c00*/  UMOV UR28, URZ ;  /* 0x000000ff001c7c82 */ /* 0x000fe20008000000 */
[----:B------:R-:W-:Y:S01]  /*1c10*/  UMOV UR7, UR31 ;  /* 0x0000001f00077c82 */ /* 0x000fe20008000000 */
[----:B------:R-:W-:Y:S01]  /*1c20*/  UMOV UR20, URZ ;  /* 0x000000ff00147c82 */ /* 0x000fe20008000000 */
[----:B------:R-:W-:Y:S01]  /*1c30*/  UMOV UR21, URZ ;  /* 0x000000ff00157c82 */ /* 0x000fe20008000000 */
[----:B---3--:R-:W-:-:S07]  /*1c40*/  UMOV UR22, URZ ;  /* 0x000000ff00167c82 */ /* 0x008fce0008000000 */
.L_x_29:
[----:B------:R-:W-:Y:S01]  /*1c50*/  @!P3 MOV R3, 0xa000 ;  /* 0x0000a0000003b802 */ /* 0x000fe20000000f00 */
[----:B------:R-:W-:Y:S01]  /*1c60*/  ULEA UR9, UR7, UR30, 0x3 ;  /* 0x0000001e07097291 */ /* 0x000fe2000f8e18ff */
[----:B--2---:R-:W-:Y:S11]  /*1c70*/  @P0 BRA `(.L_x_24) ;  /* 0x0000000000100947 */ /* 0x004ff60003800000 */
[----:B------:R-:W-:Y:S04]  /*1c80*/  MOV R4, UR27 ;  /* 0x0000001b00047c02 */ /* 0x000fe80008000f00 */
[----:B------:R-:W-:Y:S04]  /*1c90*/  SHF.L.U32 R4, R4, 0x1f, RZ ;  /* 0x0000001f04047819 */ /* 0x000fe800000006ff */
[----:B------:R-:W2:Y:S02]  /*1ca0*/  SYNCS.PHASECHK.TRANS64.TRYWAIT P0, [UR9+0x48], R4 ;  /* 0x00004804ff0075a7 */ /* 0x000ea40008001109 */
[----:B--2---:R-:W-:Y:S05]  /*1cb0*/  @!P0 BRA `(.L_x_25) ;  /* 0x0000007800fc8947 */ /* 0x004fea0003800000 */
.L_x_24:
[----:B------:R3:W-:Y:S01]  /*1cc0*/  @!P3 SYNCS.ARRIVE.TRANS64 RZ, [UR9], R3 ;  /* 0x00000003ffffb9a7 */ /* 0x0007e20008000009 */
[----:B------:R-:W-:Y:S04]  /*1cd0*/  ULOP3.LUT UR8, UR38, 0x2, URZ, 0xfc, !UPT ;  /* 0x0000000226087892 */ /* 0x000fe8000f8efcff */
[----:B------:R-:W-:Y:S09]  /*1ce0*/  UISETP.NE.AND UP0, UPT, UR8, 0x2, UPT ;  /* 0x000000020800788c */ /* 0x000ff2000bf05270 */
[----:B------:R-:W-:Y:S05]  /*1cf0*/  BRA.U UP0, `(.L_x_26) ;  /* 0x0000000100047547 */ /* 0x000fea000b800000 */
[----:B-1--4-:R-:W-:Y:S05]  /*1d00*/  BPT.TRAP 0x1 ;  /* 0x000000040000795c */ /* 0x012fea0000300000 */
.L_x_26:
[----:B------:R-:W-:Y:S04]  /*1d10*/  BSSY.RECONVERGENT B0, `(.L_x_27) ;  /* 0x0000003000007945 */ /* 0x000fe80003800200 */
[----:B------:R-:W-:Y:S05]  /*1d20*/  @P2 BRA `(.L_x_28) ;  /* 0x0000000000042947 */ /* 0x000fea0003800000 */
[----:B-1--4-:R-:W-:Y:S05]  /*1d30*/  BPT.TRAP 0x1 ;  /* 0x000000040000795c */ /* 0x012fea0000300000 */
.L_x_28:
[----:B-1--4-:R-:W-:Y:S05]  /*1d40*/  BSYNC.RECONVERGENT B0 ;  /* 0x0000000000007941 */ /* 0x012fea0003800200 */
.L_x_27:
[----:B------:R-:W-:Y:S02]  /*1d50*/  UIADD3 UR8, UPT, UPT, UR7, 0x1, URZ ;  /* 0x0000000107087890 */ /* 0x000fe4000fffe0ff */
[----:B------:R-:W-:Y:S02]  /*1d60*/  UIMAD UR15, UR20, UR23, UR4 ;  /* 0x00000017140f72a4 */ /* 0x000fe4000f8e0204 */
[----:B------:R-:W-:Y:S02]  /*1d70*/  UISETP.NE.AND UP0, UPT, UR8, 0x9, UPT ;  /* 0x000000090800788c */ /* 0x000fe4000bf05270 */
[----:B------:R-:W-:Y:S02]  /*1d80*/  ULEA UR17, UR7, UR30, 0xe ;  /* 0x0000001e07117291 */ /* 0x000fe4000f8e70ff */
[----:B------:R-:W-:Y:S02]  /*1d90*/  USEL UR10, URZ, 0x1, UP0 ;  /* 0x00000001ff0a7887 */ /* 0x000fe40008000000 */
[----:B------:R-:W-:Y:S02]  /*1da0*/  USEL UR31, UR8, URZ, UP0 ;  /* 0x000000ff081f7287 */ /* 0x000fe40008000000 */
[----:B------:R-:W-:Y:S02]  /*1db0*/  ULOP3.LUT UR27, UR27, UR10, URZ, 0x3c, !UPT ;  /* 0x0000000a1b1b7292 */ /* 0x000fe4000f8e3cff */
[----:B------:R-:W-:Y:S02]  /*1dc0*/  ULEA UR8, UR31, UR30, 0x3 ;  /* 0x0000001e1f087291 */ /* 0x000fe4000f8e18ff */
[----:B------:R-:W-:Y:S02]  /*1dd0*/  ULEA UR16, UR7, UR30, 0xc ;  /* 0x0000001e07107291 */ /* 0x000fe4000f8e60ff */
[----:B------:R-:W-:Y:S01]  /*1de0*/  UIADD3 UR34, UP0, UPT, UR46, 0x80, URZ ;  /* 0x000000802e227890 */ /* 0x000fe2000ff1e0ff */
[----:B--2---:R-:W-:Y:S01]  /*1df0*/  MOV R0, UR27 ;  /* 0x0000001b00007c02 */ /* 0x004fe20008000f00 */
[----:B------:R-:W-:Y:S02]  /*1e00*/  ULOP3.LUT UR9, UR9, 0xfefffff8, URZ, 0xc0, !UPT ;  /* 0xfefffff809097892 */ /* 0x000fe4000f8ec0ff */
[----:B------:R-:W-:Y:S01]  /*1e10*/  USHF.L.U32 UR10, UR28, 0x5, URZ ;  /* 0x000000051c0a7899 */ /* 0x000fe200080006ff */
[----:B------:R-:W-:Y:S01]  /*1e20*/  SHF.L.U32 R0, R0, 0x1f, RZ ;  /* 0x0000001f00007819 */ /* 0x000fe200000006ff */
[----:B------:R-:W-:Y:S02]  /*1e30*/  UIADD3.X UR35, UPT, UPT, URZ, UR47, URZ, UP0, !UPT ;  /* 0x0000002fff237290 */ /* 0x000fe400087fe4ff */
[----:B------:R-:W-:Y:S01]  /*1e40*/  UIADD3 UR32, UP3, UPT, UR46, 0x200, URZ ;  /* 0x000002002e207890 */ /* 0x000fe2000ff7e0ff */
[----:B------:R1:W2:Y:S01]  /*1e50*/  SYNCS.PHASECHK.TRANS64.TRYWAIT P0, [UR8+0x48], R0 ;  /* 0x00004800ff0075a7 */ /* 0x0002a20008001108 */
[----:B------:R-:W-:Y:S02]  /*1e60*/  UIMAD UR8, UR21, UR24, UR5 ;  /* 0x00000018150872a4 */ /* 0x000fe4000f8e0205 */
[----:B------:R-:W-:Y:S02]  /*1e70*/  UIMAD UR7, UR22, UR25, UR6 ;  /* 0x00000019160772a4 */ /* 0x000fe4000f8e0206 */
[----:B------:R-:W-:Y:S02]  /*1e80*/  ULEA UR15, UR8, UR15, 0x5 ;  /* 0x0000000f080f7291 */ /* 0x000fe4000f8e28ff */
[----:B------:R-:W-:Y:S02]  /*1e90*/  UIADD3 UR8, UPT, UPT, UR17, 0x8400, URZ ;  /* 0x0000840011087890 */ /* 0x000fe4000fffe0ff */
[----:B------:R-:W-:Y:S02]  /*1ea0*/  ULEA UR7, UR7, UR15, 0xa ;  /* 0x0000000f07077291 */ /* 0x000fe4000f8e50ff */
[----:B------:R-:W-:Y:S02]  /*1eb0*/  UIADD3.X UR33, UPT, UPT, URZ, UR47, URZ, UP3, !UPT ;  /* 0x0000002fff217290 */ /* 0x000fe40009ffe4ff */
[----:B------:R-:W-:Y:S02]  /*1ec0*/  UPRMT UR7, UR7, 0x5410, URZ ;  /* 0x0000541007077896 */ /* 0x000fe400080000ff */
[----:B------:R-:W-:Y:S02]  /*1ed0*/  UIADD3 UR16, UPT, UPT, UR16, 0x2c400, URZ ;  /* 0x0002c40010107890 */ /* 0x000fe4000fffe0ff */
[----:B------:R-:W-:Y:S02]  /*1ee0*/  UIADD3 UR37, UPT, UPT, UR20, 0x1, URZ ;  /* 0x0000000114257890 */ /* 0x000fe4000fffe0ff */
[----:B------:R-:W-:Y:S02]  /*1ef0*/  UIADD3 UR29, UPT, UPT, UR21, 0x1, URZ ;  /* 0x00000001151d7890 */ /* 0x000fe4000fffe0ff */
[----:B------:R-:W-:Y:S02]  /*1f00*/  UISETP.NE.AND UP2, UPT, UR37, UR49, UPT ;  /* 0x000000312500728c */ /* 0x000fe4000bf45270 */
[----:B------:R-:W-:Y:S02]  /*1f10*/  UIADD3 UR26, UPT, UPT, UR22, 0x1, URZ ;  /* 0x00000001161a7890 */ /* 0x000fe4000fffe0ff */
[----:B------:R-:W-:Y:S01]  /*1f20*/  UIADD3 UR36, UPT, UPT, UR36, 0x1, URZ ;  /* 0x0000000124247890 */ /* 0x000fe2000fffe0ff */
[----:B------:R-:W-:Y:S01]  /*1f30*/  UMOV UR44, 0x0 ;  /* 0x00000000002c7882 */ /* 0x000fe20000000000 */
[----:B------:R-:W-:Y:S01]  /*1f40*/  UMOV UR45, 0x10000000 ;  /* 0x10000000002d7882 */ /* 0x000fe20000000000 */
[----:B------:R-:W-:Y:S01]  /*1f50*/  UMOV UR17, UR9 ;  /* 0x0000000900117c82 */ /* 0x000fe20008000000 */
[----:B------:R4:W-:Y:S01]  /*1f60*/  UTMALDG.5D.IM2COL.2CTA [UR8], [UR34], UR7, desc[UR44] ;  /* 0x00002c08220073b4 */ /* 0x0009e20008261007 */
[----:B------:R-:W-:Y:S02]  /*1f70*/  UMOV UR18, UR10 ;  /* 0x0000000a00127c82 */ /* 0x000fe40008000000 */
[----:B------:R-:W-:Y:S04]  /*1f80*/  @UP2 UIADD3 UR29, UPT, UPT, UR21, URZ, URZ ;  /* 0x000000ff151d2290 */ /* 0x000fe8000fffe0ff */
[----:B------:R-:W-:Y:S01]  /*1f90*/  UISETP.NE.AND UP1, UPT, UR29, UR40, UPT ;  /* 0x000000281d00728c */ /* 0x000fe2000bf25270 */
[----:B------:R3:W-:Y:S10]  /*1fa0*/  UTMALDG.5D.2CTA [UR16], [UR32], desc[UR44] ;  /* 0x00002c10200075b4 */ /* 0x0007f40008221000 */
[----:B------:R-:W-:Y:S04]  /*1fb0*/  @UP1 UIADD3 UR26, UPT, UPT, UR22, URZ, URZ ;  /* 0x000000ff161a1290 */ /* 0x000fe8000fffe0ff */
[----:B------:R-:W-:Y:S02]  /*1fc0*/  UISETP.NE.AND UP0, UPT, UR26, UR41, UPT ;  /* 0x000000291a00728c */ /* 0x000fe4000bf05270 */
[----:B----4-:R-:W-:Y:S09]  /*1fd0*/  UIADD3 UR8, UPT, UPT, UR28, 0x1, URZ ;  /* 0x000000011c087890 */ /* 0x010ff2000fffe0ff */
[----:B------:R-:W-:Y:S01]  /*1fe0*/  @UP0 UIADD3 UR8, UPT, UPT, UR28, URZ, URZ ;  /* 0x000000ff1c080290 */ /* 0x000fe2000fffe0ff */
[----:B------:R-:W-:Y:S01]  /*1ff0*/  UMOV UR7, UR31 ;  /* 0x0000001f00077c82 */ /* 0x000fe20008000000 */
[----:B---3--:R-:W-:Y:S02]  /*2000*/  USEL UR22, UR26, URZ, UP0 ;  /* 0x000000ff1a167287 */ /* 0x008fe40008000000 */
[----:B------:R-:W-:Y:S02]  /*2010*/  UISETP.NE.AND UP0, UPT, UR36, UR42, UPT ;  /* 0x0000002a2400728c */ /* 0x000fe4000bf05270 */
[----:B------:R-:W-:Y:S02]  /*2020*/  USEL UR20, UR37, URZ, UP2 ;  /* 0x000000ff25147287 */ /* 0x000fe40009000000 */
[----:B------:R-:W-:Y:S01]  /*2030*/  USEL UR21, UR29, URZ, UP1 ;  /* 0x000000ff1d157287 */ /* 0x000fe20008800000 */
[----:B------:R-:W-:Y:S04]  /*2040*/  UMOV UR28, UR8 ;  /* 0x00000008001c7c82 */ /* 0x000fe80008000000 */
[----:B-1----:R-:W-:Y:S07]  /*2050*/  BRA.U UP0, `(.L_x_29) ;  /* 0xfffffff900fc7547 */ /* 0x002fee000b83ffff */
.L_x_23:
[----:B------:R-:W-:Y:S01]  /*2060*/  ULEA UR4, UR31, UR30, 0x3 ;  /* 0x0000001e1f047291 */ /* 0x000fe2000f8e18ff */
[----:B-1----:R-:W-:Y:S01]  /*2070*/  MOV R0, UR27 ;  /* 0x0000001b00007c02 */ /* 0x002fe20008000f00 */
[----:B------:R-:W-:Y:S01]  /*2080*/  @!P1 SYNCS.ARRIVE.TRANS64.A1T0 RZ, [UR30+0xd8], RZ ;  /* 0x0000d8ffffff99a7 */ /* 0x000fe2000810001e */
[----:B------:R-:W-:Y:S02]  /*2090*/  UISETP.GE.AND UP0, UPT, UR51, 0x1, UPT ;  /* 0x000000013300788c */ /* 0x000fe4000bf06270 */
[----:B------:R-:W-:-:S04]  /*20a0*/  SHF.L.U32 R0, R0, 0x1f, RZ ;  /* 0x0000001f00007819 */ /* 0x000fc800000006ff */
[----:B--2---:R1:W2:Y:S03]  /*20b0*/  SYNCS.PHASECHK.TRANS64.TRYWAIT P0, [UR4+0x48], R0 ;  /* 0x00004800ff0075a7 */ /* 0x0042a60008001104 */
[----:B------:R-:W-:Y:S05]  /*20c0*/  BRA.U !UP0, `(.L_x_30) ;  /* 0x0000000508a47547 */ /* 0x000fea000b800000 */
[----:B------:R-:W3:Y:S01]  /*20d0*/  LDCU.128 UR8, c[0x0][0x480] ;  /* 0x00009000ff0877ac */ /* 0x000ee20008000c00 */
[----:B------:R-:W4:Y:S01]  /*20e0*/  LDCU.128 UR32, c[0x0][0x490] ;  /* 0x00009200ff2077ac */ /* 0x000f220008000c00 */
[----:B------:R-:W1:Y:S01]  /*20f0*/  LDCU UR13, c[0x0][0x4c8] ;  /* 0x00009900ff0d77ac */ /* 0x000e620008000800 */
        /* <DEDUP_REMOVED lines=10> */
[----:B------:R-:W1:Y:S05]  /*21a0*/  LDCU.64 UR40, c[0x0][0x390] ;  /* 0x00007200ff2877ac */ /* 0x000e6a0008000a00 */
[----:B------:R-:W-:Y:S01]  /*21b0*/  UMOV UR4, UR7 ;  /* 0x0000000700047c82 */ /* 0x000fe20008000000 */
[----:B------:R-:W1:Y:S01]  /*21c0*/  LDCU.64 UR24, c[0x0][0x4d0] ;  /* 0x00009a00ff1877ac */ /* 0x000e620008000a00 */
[----:B------:R-:W-:Y:S01]  /*21d0*/  USHF.R.U32.HI UR4, URZ, UR33, UR4 ;  /* 0x00000021ff047299 */ /* 0x000fe20008011604 */
[----:B------:R-:W4:Y:S03]  /*21e0*/  LDCU.64 UR32, c[0x0][0x4c0] ;  /* 0x00009800ff2077ac */ /* 0x000f260008000a00 */
[----:B------:R-:W-:-:S02]  /*21f0*/  USEL UR4, UR5, UR4, !UP0 ;  /* 0x0000000405047287 */ /* 0x000fc4000c000000 */
[----:B------:R-:W-:Y:S02]  /*2200*/  UISETP.NE.AND UP0, UPT, UR34, 0x1, UPT ;  /* 0x000000012200788c */ /* 0x000fe4000bf05270 */
[----:B------:R-:W-:Y:S02]  /*2210*/  UIMAD.WIDE.U32 UR6, UR4, UR35, URZ ;  /* 0x00000023040672a5 */ /* 0x000fe4000f8e00ff */
[----:B------:R-:W-:Y:S01]  /*2220*/  UIADD3 UR42, UPT, UPT, UR51, UR42, URZ ;  /* 0x0000002a332a7290 */ /* 0x000fe2000fffe0ff */
[----:B------:R-:W-:-:S04]  /*2230*/  UMOV UR37, UR51 ;  /* 0x0000003300257c82 */ /* 0x000fc80008000000 */
[----:B------:R-:W-:Y:S01]  /*2240*/  UMOV UR6, UR7 ;  /* 0x0000000700067c82 */ /* 0x000fe20008000000 */
[----:B------:R-:W-:Y:S02]  /*2250*/  UIADD3 UR7, UPT, UPT, -UR5, URZ, URZ ;  /* 0x000000ff05077290 */ /* 0x000fe4000fffe1ff */
[----:B---3--:R-:W-:Y:S02]  /*2260*/  USHF.R.U32.HI UR6, URZ, UR9, UR6 ;  /* 0x00000009ff067299 */ /* 0x008fe40008011606 */
[----:B------:R-:W-:Y:S02]  /*2270*/  UIMAD UR7, UR8, UR7, UR43 ;  /* 0x00000007080772a4 */ /* 0x000fe4000f8e022b */
[----:B------:R-:W-:Y:S02]  /*2280*/  USEL UR14, UR4, UR6, !UP0 ;  /* 0x00000006040e7287 */ /* 0x000fe4000c000000 */
[----:B------:R-:W-:Y:S02]  /*2290*/  UIADD3 UR6, UPT, UPT, -UR4, URZ, URZ ;  /* 0x000000ff04067290 */ /* 0x000fe4000fffe1ff */
[----:B------:R-:W-:-:S02]  /*22a0*/  UIADD3 UR9, UPT, UPT, -UR14, URZ, URZ ;  /* 0x000000ff0e097290 */ /* 0x000fc4000fffe1ff */
[----:B------:R-:W-:Y:S02]  /*22b0*/  UIMAD UR12, UR11, UR6, UR5 ;  /* 0x000000060b0c72a4 */ /* 0x000fe4000f8e0205 */
[----:B------:R-:W-:Y:S02]  /*22c0*/  UIMAD UR9, UR34, UR9, UR4 ;  /* 0x00000009220972a4 */ /* 0x000fe4000f8e0204 */
[----:B----4-:R-:W-:Y:S01]  /*22d0*/  UIMAD UR11, UR7, UR32, UR10 ;  /* 0x00000020070b72a4 */ /* 0x010fe2000f8e020a */
[----:B------:R-:W3:Y:S02]  /*22e0*/  LDCU UR43, c[0x0][0x38c] ;  /* 0x00007180ff2b77ac */ /* 0x000ee40008000800 */
[----:B------:R-:W4:Y:S01]  /*22f0*/  LDCU UR6, c[0x0][0x500] ;  /* 0x0000a000ff0677ac */ /* 0x000f220008000800 */
[----:B------:R-:W2:Y:S01]  /*2300*/  LDCU.64 UR4, c[0x0][0x4f8] ;  /* 0x00009f00ff0477ac */ /* 0x000ea20008000a00 */
[----:B-1----:R-:W-:Y:S02]  /*2310*/  UIMAD UR12, UR12, UR33, UR16 ;  /* 0x000000210c0c72a4 */ /* 0x002fe4000f8e0210 */
[----:B------:R-:W-:Y:S01]  /*2320*/  UIMAD UR13, UR9, UR13, UR17 ;  /* 0x0000000d090d72a4 */ /* 0x000fe2000f8e0211 */
[----:B------:R-:W-:-:S11]  /*2330*/  UMOV UR7, UR31 ;  /* 0x0000001f00077c82 */ /* 0x000fd60008000000 */
.L_x_36:
[----:B------:R-:W-:Y:S01]  /*2340*/  @!P3 MOV R3, 0xa000 ;  /* 0x0000a0000003b802 */ /* 0x000fe20000000f00 */
[----:B------:R-:W-:Y:S01]  /*2350*/  ULEA UR9, UR7, UR30, 0x3 ;  /* 0x0000001e07097291 */ /* 0x000fe2000f8e18ff */
[----:B--23--:R-:W-:Y:S11]  /*2360*/  @P0 BRA `(.L_x_31) ;  /* 0x0000000000100947 */ /* 0x00cff60003800000 */
[----:B------:R-:W-:Y:S04]  /*2370*/  MOV R4, UR27 ;  /* 0x0000001b00047c02 */ /* 0x000fe80008000f00 */
[----:B------:R-:W-:Y:S04]  /*2380*/  SHF.L.U32 R4, R4, 0x1f, RZ ;  /* 0x0000001f04047819 */ /* 0x000fe800000006ff */
[----:B------:R-:W1:Y:S02]  /*2390*/  SYNCS.PHASECHK.TRANS64.TRYWAIT P0, [UR9+0x48], R4 ;  /* 0x00004804ff0075a7 */ /* 0x000e640008001109 */
[----:B-1----:R-:W-:Y:S05]  /*23a0*/  @!P0 BRA `(.L_x_32) ;  /* 0x0000007400588947 */ /* 0x002fea0003800000 */
.L_x_31:
[----:B------:R2:W-:Y:S01]  /*23b0*/  @!P3 SYNCS.ARRIVE.TRANS64 RZ, [UR9], R3 ;  /* 0x00000003ffffb9a7 */ /* 0x0005e20008000009 */
[----:B------:R-:W-:Y:S04]  /*23c0*/  ULOP3.LUT UR8, UR38, 0x2, URZ, 0xfc, !UPT ;  /* 0x0000000226087892 */ /* 0x000fe8000f8efcff */
[----:B------:R-:W-:Y:S09]  /*23d0*/  UISETP.NE.AND UP0, UPT, UR8, 0x2, UPT ;  /* 0x000000020800788c */ /* 0x000ff2000bf05270 */
[----:B------:R-:W-:Y:S05]  /*23e0*/  BRA.U UP0, `(.L_x_33) ;  /* 0x0000000100047547 */ /* 0x000fea000b800000 */
[----:B---34-:R-:W-:Y:S05]  /*23f0*/  BPT.TRAP 0x1 ;  /* 0x000000040000795c */ /* 0x018fea0000300000 */
.L_x_33:
[----:B------:R-:W-:Y:S04]  /*2400*/  BSSY.RECONVERGENT B0, `(.L_x_34) ;  /* 0x0000003000007945 */ /* 0x000fe80003800200 */
[----:B------:R-:W-:Y:S05]  /*2410*/  @P2 BRA `(.L_x_35) ;  /* 0x0000000000042947 */ /* 0x000fea0003800000 */
[----:B---34-:R-:W-:Y:S05]  /*2420*/  BPT.TRAP 0x1 ;  /* 0x000000040000795c */ /* 0x018fea0000300000 */
.L_x_35:
[----:B---34-:R-:W-:Y:S05]  /*2430*/  BSYNC.RECONVERGENT B0 ;  /* 0x0000000000007941 */ /* 0x018fea0003800200 */
.L_x_34:
[----:B------:R-:W-:Y:S02]  /*2440*/  UIADD3 UR8, UPT, UPT, UR7, 0x1, URZ ;  /* 0x0000000107087890 */ /* 0x000fe4000fffe0ff */
[----:B------:R-:W-:Y:S02]  /*2450*/  UIMAD UR16, UR20, UR23, UR4 ;  /* 0x00000017141072a4 */ /* 0x000fe4000f8e0204 */
[----:B------:R-:W-:Y:S02]  /*2460*/  UISETP.NE.AND UP0, UPT, UR8, 0x9, UPT ;  /* 0x000000090800788c */ /* 0x000fe4000bf05270 */
[----:B------:R-:W-:Y:S02]  /*2470*/  UIMAD UR15, UR21, UR24, UR5 ;  /* 0x00000018150f72a4 */ /* 0x000fe4000f8e0205 */
[----:B------:R-:W-:Y:S02]  /*2480*/  USEL UR10, URZ, 0x1, UP0 ;  /* 0x00000001ff0a7887 */ /* 0x000fe40008000000 */
[----:B------:R-:W-:Y:S02]  /*2490*/  USEL UR31, UR8, URZ, UP0 ;  /* 0x000000ff081f7287 */ /* 0x000fe40008000000 */
[----:B------:R-:W-:Y:S02]  /*24a0*/  ULOP3.LUT UR27, UR27, UR10, URZ, 0x3c, !UPT ;  /* 0x0000000a1b1b7292 */ /* 0x000fe4000f8e3cff */
[----:B------:R-:W-:Y:S02]  /*24b0*/  ULEA UR8, UR31, UR30, 0x3 ;  /* 0x0000001e1f087291 */ /* 0x000fe4000f8e18ff */
[----:B------:R-:W-:Y:S02]  /*24c0*/  ULEA UR17, UR7, UR30, 0xc ;  /* 0x0000001e07117291 */ /* 0x000fe4000f8e60ff */
[----:B------:R-:W-:Y:S01]  /*24d0*/  ULEA UR15, UR15, UR16, 0x5 ;  /* 0x000000100f0f7291 */ /* 0x000fe2000f8e28ff */
[----:B-1----:R-:W-:Y:S01]  /*24e0*/  MOV R0, UR27 ;  /* 0x0000001b00007c02 */ /* 0x002fe20008000f00 */
[----:B------:R-:W-:Y:S02]  /*24f0*/  UIADD3 UR34, UP0, UPT, UR46, 0x80, URZ ;  /* 0x000000802e227890 */ /* 0x000fe4000ff1e0ff */
[----:B------:R-:W-:Y:S01]  /*2500*/  ULOP3.LUT UR9, UR9, 0xfefffff8, URZ, 0xc0, !UPT ;  /* 0xfefffff809097892 */ /* 0x000fe2000f8ec0ff */
[----:B------:R-:W-:Y:S01]  /*2510*/  SHF.L.U32 R0, R0, 0x1f, RZ ;  /* 0x0000001f00007819 */ /* 0x000fe200000006ff */
[----:B------:R-:W-:Y:S02]  /*2520*/  USHF.L.U32 UR10, UR28, 0x5, URZ ;  /* 0x000000051c0a7899 */ /* 0x000fe400080006ff */
[----:B------:R-:W-:Y:S01]  /*2530*/  UIADD3.X UR35, UPT, UPT, URZ, UR47, URZ, UP0, !UPT ;  /* 0x0000002fff237290 */ /* 0x000fe200087fe4ff */
[----:B------:R1:W3:Y:S01]  /*2540*/  SYNCS.PHASECHK.TRANS64.TRYWAIT P0, [UR8+0x48], R0 ;  /* 0x00004800ff0075a7 */ /* 0x0002e20008001108 */
[----:B------:R-:W-:Y:S02]  /*2550*/  ULEA UR8, UR7, UR30, 0xe ;  /* 0x0000001e07087291 */ /* 0x000fe4000f8e70ff */
[----:B------:R-:W-:Y:S02]  /*2560*/  UIMAD UR7, UR22, UR25, UR6 ;  /* 0x00000019160772a4 */ /* 0x000fe4000f8e0206 */
[----:B------:R-:W-:Y:S02]  /*2570*/  UIADD3 UR8, UPT, UPT, UR8, 0x8400, URZ ;  /* 0x0000840008087890 */ /* 0x000fe4000fffe0ff */
[----:B------:R-:W-:Y:S02]  /*2580*/  ULEA UR7, UR7, UR15, 0xa ;  /* 0x0000000f07077291 */ /* 0x000fe4000f8e50ff */
[----:B------:R-:W-:Y:S02]  /*2590*/  UIADD3 UR32, UP3, UPT, UR46, 0x200, URZ ;  /* 0x000002002e207890 */ /* 0x000fe4000ff7e0ff */
[----:B------:R-:W-:Y:S02]  /*25a0*/  UPRMT UR7, UR7, 0x5410, URZ ;  /* 0x0000541007077896 */ /* 0x000fe400080000ff */
[----:B------:R-:W-:Y:S02]  /*25b0*/  UIADD3.X UR33, UPT, UPT, URZ, UR47, URZ, UP3, !UPT ;  /* 0x0000002fff217290 */ /* 0x000fe40009ffe4ff */
[----:B------:R-:W-:Y:S02]  /*25c0*/  UIADD3 UR16, UPT, UPT, UR17, 0x2c400, URZ ;  /* 0x0002c40011107890 */ /* 0x000fe4000fffe0ff */
[----:B------:R-:W-:Y:S02]  /*25d0*/  UIADD3 UR36, UPT, UPT, UR20, 0x1, URZ ;  /* 0x0000000114247890 */ /* 0x000fe4000fffe0ff */
[----:B------:R-:W-:Y:S02]  /*25e0*/  UIADD3 UR29, UPT, UPT, UR21, 0x1, URZ ;  /* 0x00000001151d7890 */ /* 0x000fe4000fffe0ff */
[----:B------:R-:W-:Y:S02]  /*25f0*/  UISETP.NE.AND UP2, UPT, UR36, UR43, UPT ;  /* 0x0000002b2400728c */ /* 0x000fe4000bf45270 */
[----:B------:R-:W-:Y:S01]  /*2600*/  UIADD3 UR26, UPT, UPT, UR22, 0x1, URZ ;  /* 0x00000001161a7890 */ /* 0x000fe2000fffe0ff */
[----:B------:R-:W-:Y:S01]  /*2610*/  UMOV UR44, 0x0 ;  /* 0x00000000002c7882 */ /* 0x000fe20000000000 */
[----:B------:R-:W-:Y:S01]  /*2620*/  UMOV UR45, 0x10000000 ;  /* 0x10000000002d7882 */ /* 0x000fe20000000000 */
[----:B------:R-:W-:Y:S01]  /*2630*/  UMOV UR17, UR9 ;  /* 0x0000000900117c82 */ /* 0x000fe20008000000 */
[----:B------:R4:W-:Y:S01]  /*2640*/  UTMALDG.5D.IM2COL.2CTA [UR8], [UR34], UR7, desc[UR44] ;  /* 0x00002c08220073b4 */ /* 0x0009e20008261007 */
[----:B------:R-:W-:Y:S04]  /*2650*/  UMOV UR18, UR10 ;  /* 0x0000000a00127c82 */ /* 0x000fe80008000000 */
[----:B------:R-:W-:Y:S04]  /*2660*/  @UP2 UIADD3 UR29, UPT, UPT, UR21, URZ, URZ ;  /* 0x000000ff151d2290 */ /* 0x000fe8000fffe0ff */
[----:B------:R-:W-:Y:S01]  /*2670*/  UISETP.NE.AND UP1, UPT, UR29, UR40, UPT ;  /* 0x000000281d00728c */ /* 0x000fe2000bf25270 */
[----:B------:R2:W-:Y:S10]  /*2680*/  UTMALDG.5D.2CTA [UR16], [UR32], desc[UR44] ;  /* 0x00002c10200075b4 */ /* 0x0005f40008221000 */
[----:B------:R-:W-:Y:S04]  /*2690*/  @UP1 UIADD3 UR26, UPT, UPT, UR22, URZ, URZ ;  /* 0x000000ff161a1290 */ /* 0x000fe8000fffe0ff */
[----:B------:R-:W-:Y:S02]  /*26a0*/  UISETP.NE.AND UP0, UPT, UR26, UR41, UPT ;  /* 0x000000291a00728c */ /* 0x000fe4000bf05270 */
[----:B----4-:R-:W-:Y:S09]  /*26b0*/  UIADD3 UR8, UPT, UPT, UR28, 0x1, URZ ;  /* 0x000000011c087890 */ /* 0x010ff2000fffe0ff */
[----:B------:R-:W-:Y:S02]  /*26c0*/  @UP0 UIADD3 UR8, UPT, UPT, UR28, URZ, URZ ;  /* 0x000000ff1c080290 */ /* 0x000fe4000fffe0ff */
[----:B------:R-:W-:Y:S02]  /*26d0*/  UIADD3 UR7, UPT, UPT, UR37, -0x1, URZ ;  /* 0xffffffff25077890 */ /* 0x000fe4000fffe0ff */
[----:B--2---:R-:W-:Y:S02]  /*26e0*/  USEL UR22, UR26, URZ, UP0 ;  /* 0x000000ff1a167287 */ /* 0x004fe40008000000 */
[----:B------:R-:W-:Y:S02]  /*26f0*/  UISETP.GT.U32.AND UP0, UPT, UR37, 0x1, UPT ;  /* 0x000000012500788c */ /* 0x000fe4000bf04070 */
[----:B------:R-:W-:Y:S02]  /*2700*/  USEL UR20, UR36, URZ, UP2 ;  /* 0x000000ff24147287 */ /* 0x000fe40009000000 */
[----:B------:R-:W-:Y:S01]  /*2710*/  USEL UR21, UR29, URZ, UP1 ;  /* 0x000000ff1d157287 */ /* 0x000fe20008800000 */
[----:B------:R-:W-:Y:S01]  /*2720*/  UMOV UR37, UR7 ;  /* 0x0000000700257c82 */ /* 0x000fe20008000000 */
[----:B------:R-:W-:Y:S01]  /*2730*/  UMOV UR7, UR31 ;  /* 0x0000001f00077c82 */ /* 0x000fe20008000000 */
[----:B------:R-:W-:Y:S02]  /*2740*/  UMOV UR28, UR8 ;  /* 0x00000008001c7c82 */ /* 0x000fe40008000000 */
[----:B-1----:R-:W-:Y:S07]  /*2750*/  BRA.U UP0, `(.L_x_36) ;  /* 0xfffffff900f87547 */ /* 0x002fee000b83ffff */
.L_x_30:
[----:B------:R-:W-:Y:S01]  /*2760*/  SHF.L.U32 R3, R2, 0x1f, RZ ;  /* 0x0000001f02037819 */ /* 0x000fe200000006ff */
[----:B------:R-:W-:-:S03]  /*2770*/  NOP ;  /* 0x0000000000007918 */ /* 0x000fc60000000000 */
[----:B--23--:R-:W2:Y:S02]  /*2780*/  SYNCS.PHASECHK.TRANS64.TRYWAIT P0, [UR30+0xe0], R3 ;  /* 0x0000e003ff0075a7 */ /* 0x00cea4000800111e */
[----:B--2---:R-:W-:Y:S05]  /*2790*/  @!P0 BRA `(.L_x_37) ;  /* 0x0000007000748947 */ /* 0x004fea0003800000 */
.L_x_151:
[----:B------:R-:W2:Y:S01]  /*27a0*/  LDS.128 R4, [UR30+0x120] ;  /* 0x0001201eff047984 */ /* 0x000ea20008000c00 */
[----:B------:R-:W-:Y:S02]  /*27b0*/  UIADD3 UR4, UPT, UPT, UR30, 0xe8, URZ ;  /* 0x000000e81e047890 */ /* 0x000fe4000fffe0ff */
[----:B------:R-:W-:Y:S01]  /*27c0*/  UISETP.GE.AND UP0, UPT, UR39, 0x1, UPT ;  /* 0x000000012700788c */ /* 0x000fe2000bf06270 */
[----:B------:R-:W-:Y:S01]  /*27d0*/  @!PT LDS RZ, [RZ] ;  /* 0x00000000fffff984 */ /* 0x000fe20000000800 */
[----:B------:R-:W-:Y:S01]  /*27e0*/  @!PT LDS RZ, [RZ] ;  /* 0x00000000fffff984 */ /* 0x000fe20000000800 */
[----:B------:R-:W-:Y:S01]  /*27f0*/  @!PT LDS RZ, [RZ] ;  /* 0x00000000fffff984 */ /* 0x000fe20000000800 */
[----:B------:R-:W-:Y:S01]  /*2800*/  @!PT LDS RZ, [RZ] ;  /* 0x00000000fffff984 */ /* 0x000fe20000000800 */
[----:B------:R3:W-:Y:S06]  /*2810*/  MEMBAR.ALL.CTA ;  /* 0x0000000000007992 */ /* 0x0007ec0000008000 */
[----:B---3--:R-:W3:Y:S01]  /*2820*/  FENCE.VIEW.ASYNC.S ;  /* 0x00000000000073c6 */ /* 0x008ee20000000000 */
[----:B------:R-:W-:-:S09]  /*2830*/  UPRMT UR4, URZ, 0x654, UR4 ;  /* 0x00000654ff047896 */ /* 0x000fd20008000004 */
[----:B---3--:R-:W-:Y:S01]  /*2840*/  SYNCS.ARRIVE.TRANS64.RED.A1T0 RZ, [UR4], RZ ;  /* 0x000000ffffff79a7 */ /* 0x008fe20008100404 */
[----:B--2---:R-:W-:-:S13]  /*2850*/  LOP3.LUT P0, RZ, R6, 0x1, RZ, 0xc0, !PT ;  /* 0x0000000106ff7812 */ /* 0x004fda000780c0ff */
[----:B------:R-:W-:Y:S01]  /*2860*/  VOTEU.ANY UP1, P0 ;  /* 0x0000000000ff7886 */ /* 0x000fe20000020100 */
[----:B------:R-:W-:-:S13]  /*2870*/  PLOP3.LUT P0, PT, PT, PT, UP1, 0x80, 0x8 ;  /* 0x000000000008781c */ /* 0x000fda0003f0f018 */
[----:B-1----:R-:W-:Y:S02]  /*2880*/  @P0 MOV R0, R4 ;  /* 0x0000000400000202 */ /* 0x002fe40000000f00 */
[----:B------:R-:W-:Y:S02]  /*2890*/  @P0 LOP3.LUT R4, R5, 0xffff, RZ, 0xc0, !PT ;  /* 0x0000ffff05040812 */ /* 0x000fe400078ec0ff */
[----:B------:R-:W-:Y:S02]  /*28a0*/  @P0 R2UR UR6, R0 ;  /* 0x00000000000602ca */ /* 0x000fe400000e0000 */
[----:B------:R-:W-:-:S11]  /*28b0*/  @P0 R2UR UR5, R4 ;  /* 0x00000000040502ca */ /* 0x000fd600000e0000 */
[----:B------:R-:W-:Y:S02]  /*28c0*/  @UP1 UMOV UR50, UR6 ;  /* 0x0000000600321c82 */ /* 0x000fe40008000000 */
[----:B------:R-:W-:Y:S01]  /*28d0*/  @UP1 UMOV UR48, UR5 ;  /* 0x0000000500301c82 */ /* 0x000fe20008000000 */
[----:B------:R-:W-:Y:S05]  /*28e0*/  BRA.U !UP0, `(.L_x_38) ;  /* 0x0000000108d47547 */ /* 0x000fea000b800000 */
[----:B------:R-:W1:Y:S01]  /*28f0*/  LDCU.128 UR16, c[0x0][0xc10] ;  /* 0x00018200ff1077ac */ /* 0x000e620008000c00 */
[----:B------:R-:W2:Y:S01]  /*2900*/  LDCU UR20, c[0x0][0xc20] ;  /* 0x00018400ff1477ac */ /* 0x000ea20008000800 */
[----:B------:R-:W3:Y:S01]  /*2910*/  LDCU UR13, c[0x0][0xc0c] ;  /* 0x00018180ff0d77ac */ /* 0x000ee20008000800 */
[----:B------:R-:W4:Y:S01]  /*2920*/  LDCU.64 UR14, c[0x0][0xc28] ;  /* 0x00018500ff0e77ac */ /* 0x000f220008000a00 */
[----:B------:R-:W-:Y:S02]  /*2930*/  UISETP.NE.AND UP3, UPT, UR39, 0x1, UPT ;  /* 0x000000012700788c */ /* 0x000fe4000bf65270 */
[----:B-1----:R-:W-:Y:S02]  /*2940*/  UIMAD.WIDE.U32 UR4, UR53, UR19, URZ ;  /* 0x00000013350472a5 */ /* 0x002fe4000f8e00ff */
[----:B------:R-:W-:Y:S02]  /*2950*/  UIMAD.WIDE.U32 UR6, UR54, UR16, URZ ;  /* 0x00000010360672a5 */ /* 0x000fe4000f8e00ff */
[----:B------:R-:W-:-:S02]  /*2960*/  UISETP.NE.AND UP0, UPT, UR18, 0x1, UPT ;  /* 0x000000011200788c */ /* 0x000fc4000bf05270 */
[----:B------:R-:W-:Y:S01]  /*2970*/  UIMAD.WIDE.U32 UR10, UR48, UR19, URZ ;  /* 0x00000013300a72a5 */ /* 0x000fe2000f8e00ff */
[----:B------:R-:W-:Y:S01]  /*2980*/  UMOV UR4, UR5 ;  /* 0x0000000500047c82 */ /* 0x000fe20008000000 */
[----:B---3--:R-:W-:Y:S02]  /*2990*/  UISETP.NE.AND UP2, UPT, UR13, 0x1, UPT ;  /* 0x000000010d00788c */ /* 0x008fe4000bf45270 */
[----:B--2---:R-:W-:Y:S02]  /*29a0*/  USHF.R.U32.HI UR5, URZ, UR20, UR4 ;  /* 0x00000014ff057299 */ /* 0x004fe40008011604 */
[----:B------:R-:W-:Y:S01]  /*29b0*/  UIMAD.WIDE.U32 UR8, UR50, UR16, URZ ;  /* 0x00000010320872a5 */ /* 0x000fe2000f8e00ff */
[----:B------:R-:W-:Y:S01]  /*29c0*/  UMOV UR4, UR7 ;  /* 0x0000000700047c82 */ /* 0x000fe20008000000 */
[----:B------:R-:W-:Y:S02]  /*29d0*/  USEL UR5, UR53, UR5, !UP0 ;  /* 0x0000000535057287 */ /* 0x000fe4000c000000 */
[----:B------:R-:W-:-:S02]  /*29e0*/  USHF.R.U32.HI UR4, URZ, UR17, UR4 ;  /* 0x00000011ff047299 */ /* 0x000fc40008011604 */
[----:B----4-:R-:W-:Y:S02]  /*29f0*/  UIMAD.WIDE.U32 UR6, UR5, UR14, URZ ;  /* 0x0000000e050672a5 */ /* 0x010fe4000f8e00ff */
[----:B------:R-:W-:Y:S01]  /*2a00*/  USEL UR12, UR54, UR4, !UP2 ;  /* 0x00000004360c7287 */ /* 0x000fe2000d000000 */
[----:B------:R-:W-:Y:S02]  /*2a10*/  UMOV UR8, UR9 ;  /* 0x0000000900087c82 */ /* 0x000fe40008000000 */
[----:B------:R-:W-:Y:S01]  /*2a20*/  UMOV UR4, UR11 ;  /* 0x0000000b00047c82 */ /* 0x000fe20008000000 */
[----:B------:R-:W-:Y:S01]  /*2a30*/  UIMAD.WIDE.U32 UR10, UR12, UR14, URZ ;  /* 0x0000000e0c0a72a5 */ /* 0x000fe2000f8e00ff */
[----:B------:R-:W-:Y:S01]  /*2a40*/  UMOV UR6, UR7 ;  /* 0x0000000700067c82 */ /* 0x000fe20008000000 */
[----:B------:R-:W-:Y:S02]  /*2a50*/  USHF.R.U32.HI UR4, URZ, UR20, UR4 ;  /* 0x00000014ff047299 */ /* 0x000fe40008011604 */
[----:B------:R-:W-:-:S02]  /*2a60*/  @UP3 USHF.R.U32.HI UR5, URZ, UR15, UR6 ;  /* 0x0000000fff053299 */ /* 0x000fc40008011606 */
[----:B------:R-:W-:Y:S01]  /*2a70*/  USHF.R.U32.HI UR17, URZ, UR17, UR8 ;  /* 0x00000011ff117299 */ /* 0x000fe20008011608 */
[----:B------:R-:W-:Y:S01]  /*2a80*/  UMOV UR6, UR11 ;  /* 0x0000000b00067c82 */ /* 0x000fe20008000000 */
[----:B------:R-:W-:Y:S02]  /*2a90*/  USEL UR4, UR48, UR4, !UP0 ;  /* 0x0000000430047287 */ /* 0x000fe4000c000000 */
[----:B------:R-:W-:Y:S02]  /*2aa0*/  @UP3 USHF.R.U32.HI UR12, URZ, UR15, UR6 ;  /* 0x0000000fff0c3299 */ /* 0x000fe40008011606 */
[----:B------:R-:W-:Y:S02]  /*2ab0*/  UIMAD UR6, UR39, UR5, URZ ;  /* 0x00000005270672a4 */ /* 0x000fe4000f8e02ff */
[----:B------:R-:W-:Y:S02]  /*2ac0*/  USEL UR5, UR50, UR17, !UP2 ;  /* 0x0000001132057287 */ /* 0x000fe4000d000000 */
[----:B------:R-:W-:-:S02]  /*2ad0*/  UIMAD UR8, UR39, UR12, URZ ;  /* 0x0000000c270872a4 */ /* 0x000fc4000f8e02ff */
[----:B------:R-:W-:Y:S02]  /*2ae0*/  UISETP.GE.AND UP0, UPT, UR4, UR6, UPT ;  /* 0x000000060400728c */ /* 0x000fe4000bf06270 */
[----:B------:R-:W-:Y:S02]  /*2af0*/  UIMAD.WIDE.U32 UR6, UR4, UR14, URZ ;  /* 0x0000000e040672a5 */ /* 0x000fe4000f8e00ff */
[----:B------:R-:W-:Y:S02]  /*2b00*/  UISETP.GE.OR UP0, UPT, UR5, UR8, UP0 ;  /* 0x000000080500728c */ /* 0x000fe40008706670 */
[----:B------:R-:W-:Y:S02]  /*2b10*/  UIMAD.WIDE.U32 UR8, UR5, UR14, URZ ;  /* 0x0000000e050872a5 */ /* 0x000fe4000f8e00ff */
[----:B------:R-:W-:Y:S01]  /*2b20*/  UIADD3 UR10, UPT, UPT, -UR4, URZ, URZ ;  /* 0x000000ff040a7290 */ /* 0x000fe2000fffe1ff */
[----:B------:R-:W-:Y:S02]  /*2b30*/  UMOV UR6, UR7 ;  /* 0x0000000700067c82 */ /* 0x000fe40008000000 */
[----:B------:R-:W-:-:S02]  /*2b40*/  USHF.R.U32.HI UR6, URZ, UR15, UR6 ;  /* 0x0000000fff067299 */ /* 0x000fc40008011606 */
[----:B------:R-:W-:Y:S02]  /*2b50*/  UIMAD UR10, UR18, UR10, UR48 ;  /* 0x0000000a120a72a4 */ /* 0x000fe4000f8e0230 */
[----:B------:R-:W-:Y:S01]  /*2b60*/  USEL UR6, UR4, UR6, !UP3 ;  /* 0x0000000604067287 */ /* 0x000fe2000d800000 */
[----:B------:R-:W-:Y:S01]  /*2b70*/  @!UP0 UMOV UR7, UR9 ;  /* 0x0000000900078c82 */ /* 0x000fe20008000000 */
[----:B------:R-:W-:Y:S02]  /*2b80*/  UIADD3 UR9, UPT, UPT, -UR5, URZ, URZ ;  /* 0x000000ff05097290 */ /* 0x000fe4000fffe1ff */
[----:B------:R-:W-:Y:S02]  /*2b90*/  @!UP0 USHF.R.U32.HI UR7, URZ, UR15, UR7 ;  /* 0x0000000fff078299 */ /* 0x000fe40008011607 */
[----:B------:R-:W-:Y:S02]  /*2ba0*/  UIADD3 UR8, UPT, UPT, -UR6, URZ, URZ ;  /* 0x000000ff06087290 */ /* 0x000fe4000fffe1ff */
[----:B------:R-:W-:-:S02]  /*2bb0*/  @!UP0 USEL UR7, UR5, UR7, !UP3 ;  /* 0x0000000705078287 */ /* 0x000fc4000d800000 */
[----:B------:R-:W-:Y:S02]  /*2bc0*/  UIMAD UR8, UR39, UR8, UR4 ;  /* 0x00000008270872a4 */ /* 0x000fe4000f8e0204 */
[----:B------:R-:W-:Y:S02]  /*2bd0*/  @!UP0 UIADD3 UR6, UPT, UPT, UR6, -UR7, URZ ;  /* 0x8000000706068290 */ /* 0x000fe4000fffe0ff */
[----:B------:R-:W-:Y:S02]  /*2be0*/  @!UP0 UIMAD UR7, UR8, UR12, UR7 ;  /* 0x0000000c080782a4 */ /* 0x000fe4000f8e0207 */
[----:B------:R-:W-:Y:S02]  /*2bf0*/  @!UP0 UIMAD UR4, UR39, UR6, UR5 ;  /* 0x00000006270482a4 */ /* 0x000fe4000f8e0205 */
[----:B------:R-:W-:Y:S02]  /*2c00*/  UIMAD UR6, UR13, UR9, UR50 ;  /* 0x000000090d0672a4 */ /* 0x000fe4000f8e0232 */
[----:B------:R-:W-:Y:S01]  /*2c10*/  UIMAD UR48, UR4, UR18, UR10 ;  /* 0x00000012043072a4 */ /* 0x000fe2000f8e020a */
[----:B------:R-:W-:-:S02]  /*2c20*/  @!UP0 UMOV UR5, UR7 ;  /* 0x0000000700058c82 */ /* 0x000fc40008000000 */
[----:B------:R-:W-:-:S12]  /*2c30*/  UIMAD UR50, UR5, UR13, UR6 ;  /* 0x0000000d053272a4 */ /* 0x000fd8000f8e0206 */
.L_x_38:
[----:B------:R-:W1:Y:S02]  /*2c40*/  LDCU UR4, c[0x0][0xc30] ;  /* 0x00018600ff0477ac */ /* 0x000e640008000800 */
[----:B-1----:R-:W-:-:S09]  /*2c50*/  UISETP.NE.AND UP0, UPT, UR4, 0x1, UPT ;  /* 0x000000010400788c */ /* 0x002fd2000bf05270 */
[----:B------:R-:W-:Y:S05]  /*2c60*/  BRA.U UP0, `(.L_x_39) ;  /* 0x0000000100447547 */ /* 0x000fea000b800000 */
[----:B------:R-:W1:Y:S01]  /*2c70*/  LDCU.128 UR8, c[0x0][0xc10] ;  /* 0x00018200ff0877ac */ /* 0x000e620008000c00 */
[----:B------:R-:W2:Y:S01]  /*2c80*/  LDCU UR12, c[0x0][0xc0c] ;  /* 0x00018180ff0c77ac */ /* 0x000ea20008000800 */
[----:B------:R-:W3:Y:S01]  /*2c90*/  LDCU UR13, c[0x0][0xc20] ;  /* 0x00018400ff0d77ac */ /* 0x000ee20008000800 */
[----:B-1----:R-:W-:Y:S02]  /*2ca0*/  UIMAD.WIDE.U32 UR6, UR50, UR8, URZ ;  /* 0x00000008320672a5 */ /* 0x002fe4000f8e00ff */
[----:B------:R-:W-:Y:S02]  /*2cb0*/  UIMAD.WIDE.U32 UR4, UR48, UR11, URZ ;  /* 0x0000000b300472a5 */ /* 0x000fe4000f8e00ff */
[----:B--2---:R-:W-:Y:S02]  /*2cc0*/  UISETP.NE.AND UP2, UPT, UR12, 0x1, UPT ;  /* 0x000000010c00788c */ /* 0x004fe4000bf45270 */
[----:B------:R-:W-:Y:S01]  /*2cd0*/  UISETP.NE.AND UP0, UPT, UR10, 0x1, UPT ;  /* 0x000000010a00788c */ /* 0x000fe2000bf05270 */
[----:B------:R-:W-:-:S02]  /*2ce0*/  UMOV UR6, UR7 ;  /* 0x0000000700067c82 */ /* 0x000fc40008000000 */
[----:B------:R-:W-:Y:S01]  /*2cf0*/  UMOV UR4, UR5 ;  /* 0x0000000500047c82 */ /* 0x000fe20008000000 */
[----:B------:R-:W-:Y:S02]  /*2d00*/  USHF.R.U32.HI UR6, URZ, UR9, UR6 ;  /* 0x00000009ff067299 */ /* 0x000fe40008011606 */
[----:B---3--:R-:W-:Y:S02]  /*2d10*/  USHF.R.U32.HI UR4, URZ, UR13, UR4 ;  /* 0x0000000dff047299 */ /* 0x008fe40008011604 */
[----:B------:R-:W-:Y:S02]  /*2d20*/  USEL UR5, UR50, UR6, !UP2 ;  /* 0x0000000632057287 */ /* 0x000fe4000d000000 */
[----:B------:R-:W-:-:S04]  /*2d30*/  USEL UR4, UR48, UR4, !UP0 ;  /* 0x0000000430047287 */ /* 0x000fc8000c000000 */
[----:B------:R-:W-:Y:S02]  /*2d40*/  UIADD3 UR6, UPT, UPT, UR5, -UR4, URZ ;  /* 0x8000000405067290 */ /* 0x000fe4000fffe0ff */
[----:B------:R-:W-:Y:S02]  /*2d50*/  UIADD3 UR4, UPT, UPT, -UR5, UR4, URZ ;  /* 0x0000000405047290 */ /* 0x000fe4000fffe1ff */
[----:B------:R-:W-:Y:S02]  /*2d60*/  UIMAD UR48, UR6, UR10, UR48 ;  /* 0x0000000a063072a4 */ /* 0x000fe4000f8e0230 */
[----:B------:R-:W-:-:S12]  /*2d70*/  UIMAD UR50, UR4, UR12, UR50 ;  /* 0x0000000c043272a4 */ /* 0x000fd8000f8e0232 */
.L_x_39:
[----:B------:R-:W-:Y:S01]  /*2d80*/  R2UR UR5, R68 ;  /* 0x00000000440572ca */ /* 0x000fe200000e0000 */
[----:B------:R-:W-:Y:S01]  /*2d90*/  UMOV UR36, UR42 ;  /* 0x0000002a00247c82 */ /* 0x000fe20008000000 */
[----:B------:R-:W-:Y:S02]  /*2da0*/  R2UR UR4, R67 ;  /* 0x00000000430472ca */ /* 0x000fe400000e0000 */
[----:B------:R-:W-:Y:S02]  /*2db0*/  PLOP3.LUT P1, PT, PT, PT, PT, 0x80, 0x8 ;  /* 0x000000000008781c */ /* 0x000fe40003f2f070 */
[----:B------:R-:W-:-:S07]  /*2dc0*/  LOP3.LUT R2, R2, 0x1, RZ, 0x3c, !PT ;  /* 0x0000000102027812 */ /* 0x000fce00078e3cff */
[----:B------:R-:W-:Y:S02]  /*2dd0*/  UIADD3 UR52, UPT, UPT, UR50, UR5, URZ ;  /* 0x0000000532347290 */ /* 0x000fe4000fffe0ff */
[----:B------:R-:W-:Y:S01]  /*2de0*/  UIADD3 UR24, UPT, UPT, UR48, UR4, URZ ;  /* 0x0000000430187290 */ /* 0x000fe2000fffe0ff */
[----:B------:R-:W-:Y:S11]  /*2df0*/  BRA.U UP1, `(.L_x_40) ;  /* 0xffffffe901a47547 */ /* 0x000ff6000b83ffff */
[----:B------:R-:W-:Y:S01]  /*2e00*/  UIADD3 UR30, UPT, UPT, UR30, 0x48, URZ ;  /* 0x000000481e1e7890 */ /* 0x000fe2000fffe0ff */
[----:B------:R-:W-:-:S03]  /*2e10*/  MOV R2, UR27 ;  /* 0x0000001b00027c02 */ /* 0x000fc60008000f00 */
[----:B------:R-:W-:Y:S01]  /*2e20*/  ULEA UR4, UR31, UR30, 0x3 ;  /* 0x0000001e1f047291 */ /* 0x000fe2000f8e18ff */
[----:B------:R-:W-:-:S08]  /*2e30*/  SHF.L.U32 R2, R2, 0x1f, RZ ;  /* 0x0000001f02027819 */ /* 0x000fd000000006ff */
[----:B------:R-:W1:Y:S02]  /*2e40*/  SYNCS.PHASECHK.TRANS64.TRYWAIT P0, [UR4], R2 ;  /* 0x00000002ff0075a7 */ /* 0x000e640008001104 */
[----:B-1----:R-:W-:Y:S05]  /*2e50*/  @!P0 BRA `(.L_x_41) ;  /* 0x0000006800dc8947 */ /* 0x002fea0003800000 */
.L_x_153:
[----:B------:R-:W-:-:S04]  /*2e60*/  UIADD3 UR4, UPT, UPT, UR31, 0x1, URZ ;  /* 0x000000011f047890 */ /* 0x000fc8000fffe0ff */
[----:B------:R-:W-:-:S04]  /*2e70*/  UISETP.NE.AND UP0, UPT, UR4, 0x9, UPT ;  /* 0x000000090400788c */ /* 0x000fc8000bf05270 */
[----:B------:R-:W-:Y:S02]  /*2e80*/  USEL UR5, URZ, 0x1, UP0 ;  /* 0x00000001ff057887 */ /* 0x000fe40008000000 */
[----:B------:R-:W-:Y:S02]  /*2e90*/  USEL UR4, UR4, URZ, UP0 ;  /* 0x000000ff04047287 */ /* 0x000fe40008000000 */
[----:B------:R-:W-:Y:S02]  /*2ea0*/  ULOP3.LUT UR6, UR27, UR5, URZ, 0x3c, !UPT ;  /* 0x000000051b067292 */ /* 0x000fe4000f8e3cff */
[----:B------:R-:W-:-:S04]  /*2eb0*/  ULEA UR5, UR4, UR30, 0x3 ;  /* 0x0000001e04057291 */ /* 0x000fc8000f8e18ff */
[----:B-1----:R-:W-:-:S04]  /*2ec0*/  MOV R2, UR6 ;  /* 0x0000000600027c02 */ /* 0x002fc80008000f00 */
[----:B------:R-:W-:-:S04]  /*2ed0*/  SHF.L.U32 R2, R2, 0x1f, RZ ;  /* 0x0000001f02027819 */ /* 0x000fc800000006ff */
[----:B------:R-:W1:Y:S02]  /*2ee0*/  SYNCS.PHASECHK.TRANS64.TRYWAIT P0, [UR5], R2 ;  /* 0x00000002ff0075a7 */ /* 0x000e640008001105 */
[----:B-1----:R-:W-:Y:S05]  /*2ef0*/  @!P0 BRA `(.L_x_42) ;  /* 0x0000006800cc8947 */ /* 0x002fea0003800000 */
.L_x_155:
        /* <DEDUP_REMOVED lines=10> */
.L_x_157:
        /* <DEDUP_REMOVED lines=10> */
.L_x_159:
        /* <DEDUP_REMOVED lines=10> */
.L_x_161:
        /* <DEDUP_REMOVED lines=10> */
.L_x_163:
        /* <DEDUP_REMOVED lines=10> */
.L_x_165:
        /* <DEDUP_REMOVED lines=10> */
.L_x_167:
[----:B------:R-:W-:-:S04]  /*32c0*/  UIADD3 UR4, UPT, UPT, UR4, 0x1, URZ ;  /* 0x0000000104047890 */ /* 0x000fc8000fffe0ff */
[----:B------:R-:W-:-:S04]  /*32d0*/  UISETP.NE.AND UP0, UPT, UR4, 0x9, UPT ;  /* 0x000000090400788c */ /* 0x000fc8000bf05270 */
[----:B------:R-:W-:Y:S02]  /*32e0*/  USEL UR5, URZ, 0x1, UP0 ;  /* 0x00000001ff057887 */ /* 0x000fe40008000000 */
[----:B------:R-:W-:Y:S02]  /*32f0*/  USEL UR4, UR4, URZ, UP0 ;  /* 0x000000ff04047287 */ /* 0x000fe40008000000 */
[----:B------:R-:W-:Y:S02]  /*3300*/  ULOP3.LUT UR5, UR6, UR5, URZ, 0x3c, !UPT ;  /* 0x0000000506057292 */ /* 0x000fe4000f8e3cff */
[----:B------:R-:W-:-:S04]  /*3310*/  ULEA UR4, UR4, UR30, 0x3 ;  /* 0x0000001e04047291 */ /* 0x000fc8000f8e18ff */
[----:B-1----:R-:W-:Y:S02]  /*3320*/  IMAD.U32 R2, RZ, RZ, UR5 ;  /* 0x00000005ff027e24 */ /* 0x002fe4000f8e00ff */
[----:B------:R-:W-:-:S03]  /*3330*/  MOV R0, UR4 ;  /* 0x0000000400007c02 */ /* 0x000fc60008000f00 */
[----:B------:R-:W-:-:S07]  /*3340*/  SHF.L.U32 R2, R2, 0x1f, RZ ;  /* 0x0000001f02027819 */ /* 0x000fce00000006ff */
.L_x_49:
[----:B-1----:R1:W2:Y:S02]  /*3350*/  SYNCS.PHASECHK.TRANS64.TRYWAIT P0, [R0+URZ], R2 ;  /* 0x00000002000075a7 */ /* 0x0022a400080011ff */
[----:B--2---:R-:W-:Y:S05]  /*3360*/  @!P0 NANOSLEEP.SYNCS 0x989680 ;  /* 0x009896800000895d */ /* 0x004fea0003900000 */
[----:B------:R-:W2:Y:S02]  /*3370*/  @!P0 SYNCS.PHASECHK.TRANS64 P0, [R0+URZ], R2 ;  /* 0x00000002000085a7 */ /* 0x000ea400080010ff */
[----:B--2---:R-:W-:Y:S05]  /*3380*/  @P0 EXIT ;  /* 0x000000000000094d */ /* 0x004fea0003800000 */
[----:B------:R-:W-:Y:S05]  /*3390*/  BRA `(.L_x_49) ;  /* 0xfffffffc00ec7947 */ /* 0x000fea000383ffff */
.L_x_22:
[----:B------:R-:W2:Y:S02]  /*33a0*/  S2UR UR4, SR_CgaCtaId ;  /* 0x00000000000479c3 */ /* 0x000ea40000008800 */
[----:B--2---:R-:W-:-:S04]  /*33b0*/  UISETP.NE.AND UP0, UPT, UR4, URZ, UPT ;  /* 0x000000ff0400728c */ /* 0x004fc8000bf05270 */
[----:B------:R-:W-:-:S09]  /*33c0*/  UISETP.NE.OR UP0, UPT, UR18, 0x1, UP0 ;  /* 0x000000011200788c */ /* 0x000fd20008705670 */
[----:B------:R-:W-:Y:S05]  /*33d0*/  BRA.U UP0, `(.L_x_50) ;  /* 0x0000000100b47547 */ /* 0x000fea000b800000 */
[----:B------:R-:W2:Y:S01]  /*33e0*/  S2UR UR5, SR_CgaCtaId ;  /* 0x00000000000579c3 */ /* 0x000ea20000008800 */
[----:B------:R-:W-:Y:S01]  /*33f0*/  UMOV UR4, 0x400 ;  /* 0x0000040000047882 */ /* 0x000fe20000000000 */
[----:B------:R-:W-:Y:S01]  /*3400*/  HFMA2 R2, -RZ, RZ, 0, 5.9604644775390625e-08 ;  /* 0x00000001ff027431 */ /* 0x000fe200000001ff */
[----:B------:R-:W-:Y:S01]  /*3410*/  ISETP.GE.U32.AND P0, PT, R3, 0x2, PT ;  /* 0x000000020300780c */ /* 0x000fe20003f06070 */
[----:B------:R-:W-:Y:S01]  /*3420*/  IMAD.MOV.U32 R8, RZ, RZ, RZ ;  /* 0x000000ffff087224 */ /* 0x000fe200078e00ff */
[----:B--2---:R-:W-:-:S04]  /*3430*/  ULEA UR4, UR5, UR4, 0x18 ;  /* 0x0000000405047291 */ /* 0x004fc8000f8ec0ff */
[----:B------:R-:W-:Y:S02]  /*3440*/  UIADD3 UR5, UPT, UPT, UR4, 0xe8, URZ ;  /* 0x000000e804057890 */ /* 0x000fe4000fffe0ff */
[----:B------:R-:W-:Y:S02]  /*3450*/  UIADD3 UR8, UPT, UPT, UR4, 0xe0, URZ ;  /* 0x000000e004087890 */ /* 0x000fe4000fffe0ff */
[----:B------:R-:W-:-:S12]  /*3460*/  UPRMT UR5, URZ, 0x654, UR5 ;  /* 0x00000654ff057896 */ /* 0x000fd80008000005 */
.L_x_53:
[----:B------:R-:W-:Y:S01]  /*3470*/  SHF.L.U32 R6, R2, 0x1f, RZ ;  /* 0x0000001f02067819 */ /* 0x000fe200000006ff */
[----:B------:R-:W-:Y:S02]  /*3480*/  IMAD.U32 R4, RZ, RZ, UR8 ;  /* 0x00000008ff047e24 */ /* 0x000fe4000f8e00ff */
[----:B------:R-:W-:Y:S01]  /*3490*/  @!P0 IMAD.MOV.U32 R5, RZ, RZ, 0x10 ;  /* 0x00000010ff058424 */ /* 0x000fe200078e00ff */
[----:B------:R-:W2:Y:S02]  /*34a0*/  SYNCS.PHASECHK.TRANS64.TRYWAIT P1, [UR4+0xe8], R6 ;  /* 0x0000e806ff0075a7 */ /* 0x000ea40008021104 */
[----:B------:R-:W-:-:S04]  /*34b0*/  PRMT R4, R3, 0x654, R4 ;  /* 0x0000065403047816 */ /* 0x000fc80000000004 */
[----:B------:R-:W-:Y:S01]  /*34c0*/  SEL R0, R4, R0, !P0 ;  /* 0x0000000004007207 */ /* 0x000fe20004000000 */
[----:B--2---:R-:W-:Y:S06]  /*34d0*/  @!P1 BRA `(.L_x_51) ;  /* 0x0000006400fc9947 */ /* 0x004fec0003800000 */
.L_x_169:
[----:B------:R-:W-:Y:S01]  /*34e0*/  UIADD3 UR6, UPT, UPT, UR4, 0x120, URZ ;  /* 0x0000012004067890 */ /* 0x000fe2000fffe0ff */
[----:B------:R3:W-:Y:S01]  /*34f0*/  @!P0 SYNCS.ARRIVE.TRANS64.RED RZ, [R0+URZ], R5 ;  /* 0x0000000500ff89a7 */ /* 0x0007e200080004ff */
[----:B------:R-:W-:Y:S01]  /*3500*/  UIADD3 UR7, UPT, UPT, UR4, 0xe0, URZ ;  /* 0x000000e004077890 */ /* 0x000fe2000fffe0ff */
[----:B------:R-:W-:-:S08]  /*3510*/  LOP3.LUT R2, R2, 0x1, RZ, 0x3c, !PT ;  /* 0x0000000102027812 */ /* 0x000fd000078e3cff */
[----:B------:R-:W-:Y:S06]  /*3520*/  UGETNEXTWORKID.BROADCAST [UR6], [UR7] ;  /* 0x00000000060073ca */ /* 0x000fec0008000100 */
[----:B---3--:R-:W-:-:S04]  /*3530*/  SHF.L.U32 R5, R8, 0x1f, RZ ;  /* 0x0000001f08057819 */ /* 0x008fc800000006ff */
[----:B------:R-:W3:Y:S02]  /*3540*/  SYNCS.PHASECHK.TRANS64.TRYWAIT P1, [UR4+0xe0], R5 ;  /* 0x0000e005ff0075a7 */ /* 0x000ee40008021104 */
[----:B---3--:R-:W-:Y:S05]  /*3550*/  @!P1 BRA `(.L_x_52) ;  /* 0x0000006400f49947 */ /* 0x008fea0003800000 */
.L_x_171:
[----:B--2---:R-:W2:Y:S01]  /*3560*/  LDS.128 R4, [UR4+0x120] ;  /* 0x00012004ff047984 */ /* 0x004ea20008000c00 */
[----:B------:R-:W-:Y:S01]  /*3570*/  LOP3.LUT R8, R8, 0x1, RZ, 0x3c, !PT ;  /* 0x0000000108087812 */ /* 0x000fe200078e3cff */
[----:B------:R-:W-:Y:S01]  /*3580*/  @!PT LDS RZ, [RZ] ;  /* 0x00000000fffff984 */ /* 0x000fe20000000800 */
[----:B------:R-:W-:Y:S01]  /*3590*/  @!PT LDS RZ, [RZ] ;  /* 0x00000000fffff984 */ /* 0x000fe20000000800 */
[----:B------:R-:W-:Y:S01]  /*35a0*/  @!PT LDS RZ, [RZ] ;  /* 0x00000000fffff984 */ /* 0x000fe20000000800 */
[----:B------:R-:W-:Y:S01]  /*35b0*/  @!PT LDS RZ, [RZ] ;  /* 0x00000000fffff984 */ /* 0x000fe20000000800 */
[----:B------:R3:W-:Y:S06]  /*35c0*/  MEMBAR.ALL.CTA ;  /* 0x0000000000007992 */ /* 0x0007ec0000008000 */
[----:B---3--:R-:W3:Y:S02]  /*35d0*/  FENCE.VIEW.ASYNC.S ;  /* 0x00000000000073c6 */ /* 0x008ee40000000000 */
[----:B---3--:R-:W-:Y:S01]  /*35e0*/  SYNCS.ARRIVE.TRANS64.RED.A1T0 RZ, [UR5], RZ ;  /* 0x000000ffffff79a7 */ /* 0x008fe20008100405 */
[----:B--2---:R-:W-:-:S13]  /*35f0*/  LOP3.LUT P1, RZ, R6, 0x1, RZ, 0xc0, !PT ;  /* 0x0000000106ff7812 */ /* 0x004fda000782c0ff */
[----:B------:R-:W-:Y:S05]  /*3600*/  @P1 BRA `(.L_x_53) ;  /* 0xfffffffc00981947 */ /* 0x000fea000383ffff */
[----:B------:R-:W-:-:S04]  /*3610*/  SHF.L.U32 R0, R2, 0x1f, RZ ;  /* 0x0000001f02007819 */ /* 0x000fc800000006ff */
[----:B------:R-:W2:Y:S02]  /*3620*/  SYNCS.PHASECHK.TRANS64 P0, [UR4+0xe8], R0 ;  /* 0x0000e800ff0075a7 */ /* 0x000ea40008001004 */
[----:B-12---:R-:W-:Y:S05]  /*3630*/  @P0 EXIT ;  /* 0x000000000000094d */ /* 0x006fea0003800000 */
[----:B------:R-:W-:-:S07]  /*3640*/  MOV R0, UR4 ;  /* 0x0000000400007c02 */ /* 0x000fce0008000f00 */
.L_x_54:
[----:B-1----:R-:W-:-:S04]  /*3650*/  SHF.L.U32 R3, R2, 0x1f, RZ ;  /* 0x0000001f02037819 */ /* 0x002fc800000006ff */
[----:B------:R1:W2:Y:S03]  /*3660*/  SYNCS.PHASECHK.TRANS64.TRYWAIT P0, [R0+URZ+0xe8], R3 ;  /* 0x0000e803000075a7 */ /* 0x0002a600080011ff */
[----:B--2---:R-:W-:Y:S05]  /*3670*/  @!P0 NANOSLEEP.SYNCS 0x989680 ;  /* 0x009896800000895d */ /* 0x004fea0003900000 */
[----:B------:R-:W2:Y:S02]  /*3680*/  @!P0 SYNCS.PHASECHK.TRANS64 P0, [R0+URZ+0xe8], R3 ;  /* 0x0000e803000085a7 */ /* 0x000ea400080010ff */
[----:B--2---:R-:W-:Y:S05]  /*3690*/  @P0 EXIT ;  /* 0x000000000000094d */ /* 0x004fea0003800000 */
[----:B------:R-:W-:Y:S05]  /*36a0*/  BRA `(.L_x_54) ;  /* 0xfffffffc00e87947 */ /* 0x000fea000383ffff */
.L_x_50:
[----:B------:R-:W-:Y:S05]  /*36b0*/  BRA.U UP4, `(.L_x_55) ;  /* 0x0000001104a87547 */ /* 0x000fea000b800000 */
[----:B------:R-:W2:Y:S01]  /*36c0*/  S2UR UR4, SR_CgaCtaId ;  /* 0x00000000000479c3 */ /* 0x000ea20000008800 */
[----:B------:R-:W-:Y:S01]  /*36d0*/  UMOV UR5, 0x40 ;  /* 0x0000004000057882 */ /* 0x000fe20000000000 */
[----:B------:R-:W-:Y:S01]  /*36e0*/  NOP ;  /* 0x0000000000007918 */ /* 0x000fe20000000000 */
[----:B------:R-:W-:Y:S01]  /*36f0*/  UMOV UR6, 0x400 ;  /* 0x0000040000067882 */ /* 0x000fe20000000000 */
[----:B--2---:R-:W-:Y:S02]  /*3700*/  ULEA UR5, UR4, UR5, 0x18 ;  /* 0x0000000504057291 */ /* 0x004fe4000f8ec0ff */
[----:B------:R-:W-:-:S07]  /*3710*/  ULEA UR6, UR4, UR6, 0x18 ;  /* 0x0000000604067291 */ /* 0x000fce000f8ec0ff */
[----:B------:R-:W2:Y:S02]  /*3720*/  LDS.U8 R3, [UR5+0x1c] ;  /* 0x00001c05ff037984 */ /* 0x000ea40008000000 */
[----:B--2---:R-:W-:-:S13]  /*3730*/  ISETP.NE.AND P0, PT, R3, RZ, PT ;  /* 0x000000ff0300720c */ /* 0x004fda0003f05270 */
[----:B------:R-:W-:Y:S05]  /*3740*/  @P0 BRA `(.L_x_56) ;  /* 0x0000000400080947 */ /* 0x000fea0003800000 */
[----:B------:R-:W-:Y:S02]  /*3750*/  UISETP.NE.U32.AND UP1, UPT, UR38, 0x1, UPT ;  /* 0x000000012600788c */ /* 0x000fe4000bf25070 */
[----:B------:R-:W-:-:S07]  /*3760*/  UIADD3 UR7, UPT, UPT, UR5, 0x8, URZ ;  /* 0x0000000805077890 */ /* 0x000fce000fffe0ff */
[----:B------:R-:W-:Y:S05]  /*3770*/  BRA.U !UP1, `(.L_x_57) ;  /* 0x00000001099c7547 */ /* 0x000fea000b800000 */
[----:B------:R-:W-:Y:S01]  /*3780*/  ELECT P0, URZ, PT ;  /* 0x0000000000ff782f */ /* 0x000fe20003800000 */
[----:B------:R-:W-:-:S12]  /*3790*/  BSSY B0, `(.L_x_57) ;  /* 0x0000025000007945 */ /* 0x000fd80003800000 */
[----:B------:R-:W-:Y:S05]  /*37a0*/  @!P0 BRA `(.L_x_58) ;  /* 0x00000000008c8947 */ /* 0x000fea0003800000 */
[----:B------:R-:W-:-:S05]  /*37b0*/  UMOV UR4, 0x10 ;  /* 0x0000001000047882 */ /* 0x000fca0000000000 */
[----:B------:R-:W-:Y:S04]  /*37c0*/  DEPBAR.LE SB2, 0x36 ;  /* 0x0000ad800000791a */ /* 0x000fe80000000000 */
[----:B------:R-:W2:Y:S02]  /*37d0*/  UTCATOMSWS.2CTA.FIND_AND_SET.ALIGN UP0, UR4, UR4 ;  /* 0x00000004000475e3 */ /* 0x000ea40008200800 */
[----:B--2---:R-:W-:Y:S01]  /*37e0*/  MOV R10, UR4 ;  /* 0x00000004000a7c02 */ /* 0x004fe20008000f00 */
[----:B------:R-:W-:Y:S06]  /*37f0*/  BRA.U UP0, `(.L_x_59) ;  /* 0x0000000100187547 */ /* 0x000fec000b800000 */
.L_x_60:
[----:B------:R-:W-:Y:S05]  /*3800*/  NANOSLEEP 0x64 ;  /* 0x000000640000795d */ /* 0x000fea0003800000 */
[----:B------:R-:W-:-:S05]  /*3810*/  UMOV UR4, 0x10 ;  /* 0x0000001000047882 */ /* 0x000fca0000000000 */
[----:B------:R-:W-:Y:S04]  /*3820*/  DEPBAR.LE SB2, 0x36 ;  /* 0x0000ad800000791a */ /* 0x000fe80000000000 */
[----:B------:R-:W2:Y:S02]  /*3830*/  UTCATOMSWS.2CTA.FIND_AND_SET.ALIGN UP0, UR4, UR4 ;  /* 0x00000004000475e3 */ /* 0x000ea40008200800 */
[----:B--2---:R-:W-:Y:S01]  /*3840*/  MOV R10, UR4 ;  /* 0x00000004000a7c02 */ /* 0x004fe20008000f00 */
[----:B------:R-:W-:Y:S05]  /*3850*/  BRA.U !UP0, `(.L_x_60) ;  /* 0xfffffffd08e87547 */ /* 0x000fea000b83ffff */
.L_x_59:
[----:B------:R-:W2:Y:S01]  /*3860*/  LDS R6, [UR5+0x10] ;  /* 0x00001005ff067984 */ /* 0x000ea20008000800 */
[----:B------:R-:W-:Y:S01]  /*3870*/  IMAD.U32 R3, RZ, RZ, UR6 ;  /* 0x00000006ff037e24 */ /* 0x000fe2000f8e00ff */
[----:B------:R-:W-:-:S03]  /*3880*/  MOV R4, UR37 ;  /* 0x0000002500047c02 */ /* 0x000fc60008000f00 */
[----:B------:R-:W-:Y:S01]  /*3890*/  VIADD R3, R3, 0x130 ;  /* 0x0000013003037836 */ /* 0x000fe20000000000 */
[----:B--2---:R-:W-:-:S04]  /*38a0*/  SHF.L.U32 R6, R6, 0x1f, RZ ;  /* 0x0000001f06067819 */ /* 0x004fc800000006ff */
[----:B------:R-:W2:Y:S02]  /*38b0*/  SYNCS.PHASECHK.TRANS64.TRYWAIT P0, [UR5+0x8], R6 ;  /* 0x00000806ff0075a7 */ /* 0x000ea40008001105 */
[----:B--2---:R-:W-:Y:S05]  /*38c0*/  @P0 BRA `(.L_x_61) ;  /* 0x0000000000080947 */ /* 0x004fea0003800000 */
[----:B------:R-:W2:Y:S02]  /*38d0*/  SYNCS.PHASECHK.TRANS64.TRYWAIT P0, [UR5+0x8], R6 ;  /* 0x00000806ff0075a7 */ /* 0x000ea40008001105 */
[----:B--2---:R-:W-:Y:S05]  /*38e0*/  @!P0 BRA `(.L_x_62) ;  /* 0x0000006400288947 */ /* 0x004fea0003800000 */
.L_x_61:
[----:B------:R-:W-:Y:S01]  /*38f0*/  PRMT R4, R4, 0x654, R3 ;  /* 0x0000065404047816 */ /* 0x000fe20000000003 */
[----:B------:R-:W-:Y:S01]  /*3900*/  HFMA2 R3, -RZ, RZ, 0, 5.9604644775390625e-08 ;  /* 0x00000001ff037431 */ /* 0x000fe200000001ff */
[----:B------:R-:W-:Y:S01]  /*3910*/  UPRMT UR4, UR37, 0x654, UR7 ;  /* 0x0000065425047896 */ /* 0x000fe20008000007 */
[----:B------:R-:W-:Y:S02]  /*3920*/  IMAD.MOV.U32 R8, RZ, RZ, 0xffff ;  /* 0x0000ffffff087424 */ /* 0x000fe400078e00ff */
[----:B--2---:R-:W-:Y:S02]  /*3930*/  IMAD.MOV.U32 R6, RZ, RZ, 0x4 ;  /* 0x00000004ff067424 */ /* 0x004fe400078e00ff */
[----:B------:R-:W-:Y:S01]  /*3940*/  IMAD.SHL.U32 R9, R10, 0x20, RZ ;  /* 0x000000200a097824 */ /* 0x000fe200078e00ff */
[----:B------:R-:W-:Y:S02]  /*3950*/  MOV R5, UR4 ;  /* 0x0000000400057c02 */ /* 0x000fe40008000f00 */
[-C--:B------:R-:W-:Y:S01]  /*3960*/  SHF.L.U32 R8, R8, R10.reuse, RZ ;  /* 0x0000000a08087219 */ /* 0x080fe200000006ff */
[----:B------:R2:W-:Y:S01]  /*3970*/  SYNCS.ARRIVE.TRANS64.RED RZ, [UR4], R6 ;  /* 0x00000006ffff79a7 */ /* 0x0005e20008000404 */
[----:B------:R-:W-:Y:S01]  /*3980*/  SHF.L.U32 R7, R3, R10, RZ ;  /* 0x0000000a03077219 */ /* 0x000fe200000006ff */
[----:B------:R2:W-:Y:S04]  /*3990*/  STS [UR6+0x130], R9 ;  /* 0x00013009ff007988 */ /* 0x0005e80008000806 */
[----:B------:R2:W-:Y:S04]  /*39a0*/  STAS [R4.64], R10 ;  /* 0x0000000a04007dbd */ /* 0x0005e8000c0008ff */
[----:B------:R2:W-:Y:S04]  /*39b0*/  ATOMS.OR RZ, [UR5+0x14], R8 ;  /* 0x00001408ffff798c */ /* 0x0005e8000b000005 */
[----:B------:R2:W-:Y:S04]  /*39c0*/  ATOMS.OR RZ, [UR5+0x18], R7 ;  /* 0x00001807ffff798c */ /* 0x0005e8000b000005 */
[----:B------:R2:W-:Y:S02]  /*39d0*/  ATOMS.XOR RZ, [UR5+0x10], R3 ;  /* 0x00001003ffff798c */ /* 0x0005e4000b800005 */
.L_x_58:
[----:B-1----:R-:W-:Y:S05]  /*39e0*/  BSYNC B0 ;  /* 0x0000000000007941 */ /* 0x002fea0003800000 */
.L_x_57:
[----:B------:R-:W-:Y:S05]  /*39f0*/  BRA.U UP1, `(.L_x_63) ;  /* 0x00000001016c7547 */ /* 0x000fea000b800000 */
[----:B------:R-:W-:-:S03]  /*3a00*/  UMOV UR4, 0xffffffff ;  /* 0xffffffff00047882 */ /* 0x000fc60000000000 */
[----:B------:R-:W-:Y:S05]  /*3a10*/  BRA.DIV UR4, `(.L_x_64) ;  /* 0x0000006204f47947 */ /* 0x000fea000b800000 */
[----:B------:R-:W-:-:S13]  /*3a20*/  ELECT P0, URZ, PT ;  /* 0x0000000000ff782f */ /* 0x000fda0003800000 */
.L_x_174:
[----:B------:R-:W-:Y:S05]  /*3a30*/  @!P0 BRA `(.L_x_63) ;  /* 0x00000000005c8947 */ /* 0x000fea0003800000 */
[----:B--2---:R-:W2:Y:S02]  /*3a40*/  LDS R4, [UR5+0x10] ;  /* 0x00001005ff047984 */ /* 0x004ea40008000800 */
[----:B--2---:R-:W-:-:S04]  /*3a50*/  SHF.L.U32 R4, R4, 0x1f, RZ ;  /* 0x0000001f04047819 */ /* 0x004fc800000006ff */
[----:B------:R-:W2:Y:S02]  /*3a60*/  SYNCS.PHASECHK.TRANS64.TRYWAIT P0, [UR5+0x8], R4 ;  /* 0x00000804ff0075a7 */ /* 0x000ea40008001105 */
[----:B--2---:R-:W-:Y:S05]  /*3a70*/  @P0 BRA `(.L_x_65) ;  /* 0x0000000000080947 */ /* 0x004fea0003800000 */
[----:B------:R-:W2:Y:S02]  /*3a80*/  SYNCS.PHASECHK.TRANS64.TRYWAIT P0, [UR5+0x8], R4 ;  /* 0x00000804ff0075a7 */ /* 0x000ea40008001105 */
[----:B--2---:R-:W-:Y:S05]  /*3a90*/  @!P0 BRA `(.L_x_66) ;  /* 0x0000006000f88947 */ /* 0x004fea0003800000 */
.L_x_65:
[----:B------:R-:W3:Y:S01]  /*3aa0*/  LDS R6, [UR6+0x130] ;  /* 0x00013006ff067984 */ /* 0x000ee20008000800 */
[----:B--2---:R-:W-:Y:S02]  /*3ab0*/  HFMA2 R3, -RZ, RZ, 0, 5.9604644775390625e-08 ;  /* 0x00000001ff037431 */ /* 0x004fe400000001ff */
[----:B------:R-:W-:Y:S01]  /*3ac0*/  IMAD.MOV.U32 R4, RZ, RZ, 0xffff ;  /* 0x0000ffffff047424 */ /* 0x000fe200078e00ff */
[----:B------:R-:W-:Y:S01]  /*3ad0*/  UPRMT UR4, UR37, 0x654, UR7 ;  /* 0x0000065425047896 */ /* 0x000fe20008000007 */
[----:B---3--:R-:W-:-:S03]  /*3ae0*/  IMAD.SHL.U32 R5, R6, 0x20, RZ ;  /* 0x0000002006057824 */ /* 0x008fc600078e00ff */
[-C--:B------:R-:W-:Y:S02]  /*3af0*/  SHF.L.U32 R4, R4, R6.reuse, RZ ;  /* 0x0000000604047219 */ /* 0x080fe400000006ff */
[----:B------:R-:W-:Y:S01]  /*3b00*/  SHF.L.U32 R6, R3, R6, RZ ;  /* 0x0000000603067219 */ /* 0x000fe200000006ff */
[----:B------:R3:W-:Y:S04]  /*3b10*/  STS [UR6+0x130], R5 ;  /* 0x00013005ff007988 */ /* 0x0007e80008000806 */
[----:B------:R3:W-:Y:S04]  /*3b20*/  ATOMS.OR RZ, [UR5+0x14], R4 ;  /* 0x00001404ffff798c */ /* 0x0007e8000b000005 */
[----:B------:R3:W-:Y:S01]  /*3b30*/  ATOMS.OR RZ, [UR5+0x18], R6 ;  /* 0x00001806ffff798c */ /* 0x0007e2000b000005 */
[----:B------:R-:W-:Y:S03]  /*3b40*/  SYNCS.ARRIVE.TRANS64.RED.A1T0 RZ, [UR4], RZ ;  /* 0x000000ffffff79a7 */ /* 0x000fe60008100404 */
[----:B------:R3:W-:Y:S01]  /*3b50*/  ATOMS.XOR RZ, [UR5+0x10], R3 ;  /* 0x00001003ffff798c */ /* 0x0007e2000b800005 */
[----:B------:R-:W-:Y:S05]  /*3b60*/  BRA `(.L_x_63) ;  /* 0x0000000000107947 */ /* 0x000fea0003800000 */
.L_x_56:
[----:B------:R-:W-:Y:S02]  /*3b70*/  MOV R3, 0xffffffff ;  /* 0xffffffff00037802 */ /* 0x000fe40000000f00 */
[----:B------:R-:W-:-:S03]  /*3b80*/  MOV R4, 0x3bb0 ;  /* 0x00003bb000047802 */ /* 0x000fc60000000f00 */
[----:B------:R2:W-:Y:S04]  /*3b90*/  STS [UR6+0x130], R3 ;  /* 0x00013003ff007988 */ /* 0x0005e80008000806 */
[----:B-12--5:R-:W-:Y:S05]  /*3ba0*/  CALL.REL.NOINC `($__internal_1_$__cuda_sm10x_tcgen05_guardrail_trap_phase_invalid_during_alloc) ;  /* 0x0000006800a87944 */ /* 0x026fea0003c00000 */
.L_x_63:
[----:B------:R-:W-:Y:S05]  /*3bb0*/  WARPSYNC.ALL ;  /* 0x0000000000007948 */ /* 0x000fea0003800000 */
[----:B------:R-:W4:Y:S01]  /*3bc0*/  S2UR UR20, SR_CgaCtaId ;  /* 0x00000000001479c3 */ /* 0x000f220000008800 */
[----:B------:R-:W-:Y:S01]  /*3bd0*/  UMOV UR4, 0x400 ;  /* 0x0000040000047882 */ /* 0x000fe20000000000 */
[----:B------:R-:W-:-:S06]  /*3be0*/  NOP ;  /* 0x0000000000007918 */ /* 0x000fcc0000000000 */
[----:B------:R-:W-:Y:S06]  /*3bf0*/  BAR.ARV 0x6, 0xa0 ;  /* 0x0182800000007b1d */ /* 0x000fec0000002000 */
[----:B------:R-:W1:Y:S01]  /*3c00*/  LDCU.64 UR6, c[0x0][0x388] ;  /* 0x00007100ff0677ac */ /* 0x000e620008000a00 */
[----:B------:R-:W-:Y:S01]  /*3c10*/  LOP3.LUT R2, R2, 0xffff, RZ, 0xc0, !PT ;  /* 0x0000ffff02027812 */ /* 0x000fe200078ec0ff */
[----:B--2---:R-:W-:Y:S01]  /*3c20*/  IMAD.MOV.U32 R8, RZ, RZ, 0x1 ;  /* 0x00000001ff087424 */ /* 0x004fe200078e00ff */
[----:B------:R-:W-:Y:S01]  /*3c30*/  LOP3.LUT R0, R0, 0xffff, RZ, 0xc0, !PT ;  /* 0x0000ffff00007812 */ /* 0x000fe200078ec0ff */
[----:B------:R-:W2:Y:S01]  /*3c40*/  LDCU.64 UR8, c[0x0][0x390] ;  /* 0x00007200ff0877ac */ /* 0x000ea20008000a00 */
[----:B------:R-:W-:Y:S01]  /*3c50*/  R2UR UR21, R2 ;  /* 0x00000000021572ca */ /* 0x000fe200000e0000 */
[----:B------:R-:W-:Y:S01]  /*3c60*/  IMAD.MOV.U32 R2, RZ, RZ, RZ ;  /* 0x000000ffff027224 */ /* 0x000fe200078e00ff */
[----:B------:R-:W-:Y:S01]  /*3c70*/  R2UR UR35, R0 ;  /* 0x00000000002372ca */ /* 0x000fe200000e0000 */
[----:B------:R-:W-:Y:S01]  /*3c80*/  IMAD.MOV.U32 R0, RZ, RZ, RZ ;  /* 0x000000ffff007224 */ /* 0x000fe200078e00ff */
[----:B------:R-:W-:Y:S01]  /*3c90*/  UMOV UR24, URZ ;  /* 0x000000ff00187c82 */ /* 0x000fe20008000000 */
[----:B----4-:R-:W-:Y:S01]  /*3ca0*/  ULEA UR20, UR20, UR4, 0x18 ;  /* 0x0000000414147291 */ /* 0x010fe2000f8ec0ff */
[----:B------:R-:W-:Y:S01]  /*3cb0*/  UMOV UR19, URZ ;  /* 0x000000ff00137c82 */ /* 0x000fe20008000000 */
[----:B------:R-:W-:-:S02]  /*3cc0*/  UISETP.NE.AND UP3, UPT, UR38, URZ, UPT ;  /* 0x000000ff2600728c */ /* 0x000fc4000bf65270 */
[----:B------:R-:W-:Y:S01]  /*3cd0*/  UIADD3 UR34, UPT, UPT, UR20, 0xe8, URZ ;  /* 0x000000e814227890 */ /* 0x000fe2000fffe0ff */
[----:B------:R-:W-:Y:S01]  /*3ce0*/  UMOV UR32, 0x0 ;  /* 0x0000000000207882 */ /* 0x000fe20000000000 */
[----:B-1----:R-:W-:-:S03]  /*3cf0*/  UIADD3 UR4, UPT, UPT, UR6, 0x1f, URZ ;  /* 0x0000001f06047890 */ /* 0x002fc6000fffe0ff */
[----:B---3--:R-:W1:Y:S01]  /*3d00*/  LDS R3, [UR20+0x130] ;  /* 0x00013014ff037984 */ /* 0x008e620008000800 */
[----:B------:R-:W-:Y:S01]  /*3d10*/  UMOV UR33, 0x10100910 ;  /* 0x1010091000217882 */ /* 0x000fe20000000000 */
[----:B------:R-:W-:Y:S02]  /*3d20*/  UPRMT UR34, URZ, 0x654, UR34 ;  /* 0x00000654ff227896 */ /* 0x000fe40008000022 */
[----:B------:R-:W-:Y:S01]  /*3d30*/  USHF.R.S32.HI UR5, URZ, 0x1f, UR4 ;  /* 0x0000001fff057899 */ /* 0x000fe20008011404 */
[----:B------:R-:W-:Y:S01]  /*3d40*/  UMOV UR30, 0x0 ;  /* 0x00000000001e7882 */ /* 0x000fe20000000000 */
[----:B------:R-:W-:Y:S02]  /*3d50*/  UMOV UR31, 0x10100910 ;  /* 0x10100910001f7882 */ /* 0x000fe40000000000 */
[----:B------:R-:W-:Y:S02]  /*3d60*/  ULEA.HI UR4, UR5, UR4, URZ, 0x5 ;  /* 0x0000000405047291 */ /* 0x000fe4000f8f28ff */
[----:B------:R-:W-:-:S02]  /*3d70*/  UIADD3 UR5, UPT, UPT, UR20, 0x8400, URZ ;  /* 0x0000840014057890 */ /* 0x000fc4000fffe0ff */
[----:B------:R-:W-:Y:S02]  /*3d80*/  USHF.R.S32.HI UR4, URZ, 0x5, UR4 ;  /* 0x00000005ff047899 */ /* 0x000fe40008011404 */
[----:B------:R-:W-:Y:S02]  /*3d90*/  USHF.R.U32.HI UR5, URZ, 0x4, UR5 ;  /* 0x00000004ff057899 */ /* 0x000fe40008011605 */
[----:B------:R-:W-:Y:S02]  /*3da0*/  UIMAD UR4, UR4, UR7, URZ ;  /* 0x00000007040472a4 */ /* 0x000fe4000f8e02ff */
[----:B------:R-:W-:Y:S02]  /*3db0*/  ULOP3.LUT UR5, UR5, 0x3fff, URZ, 0xc0, !UPT ;  /* 0x00003fff05057892 */ /* 0x000fe4000f8ec0ff */
[----:B--2---:R-:W-:Y:S02]  /*3dc0*/  UIMAD UR4, UR4, UR8, URZ ;  /* 0x00000008040472a4 */ /* 0x004fe4000f8e02ff */
[----:B------:R-:W-:-:S02]  /*3dd0*/  ULOP3.LUT UR22, UR5, 0x10000, URZ, 0xfc, !UPT ;  /* 0x0001000005167892 */ /* 0x000fc4000f8efcff */
[----:B------:R-:W-:Y:S02]  /*3de0*/  UIMAD UR9, UR4, UR9, URZ ;  /* 0x00000009040972a4 */ /* 0x000fe4000f8e02ff */
[----:B------:R-:W-:Y:S02]  /*3df0*/  UIADD3 UR4, UPT, UPT, UR20, 0x2c400, URZ ;  /* 0x0002c40014047890 */ /* 0x000fe4000fffe0ff */
[----:B------:R-:W-:Y:S02]  /*3e00*/  UIADD3 UR36, UPT, UPT, UR9, -0x1, URZ ;  /* 0xffffffff09247890 */ /* 0x000fe4000fffe0ff */
[----:B------:R-:W-:Y:S02]  /*3e10*/  USHF.R.U32.HI UR4, URZ, 0x4, UR4 ;  /* 0x00000004ff047899 */ /* 0x000fe40008011604 */
[----:B------:R-:W-:Y:S02]  /*3e20*/  UISETP.GE.AND UP4, UPT, UR9, 0x1, UPT ;  /* 0x000000010900788c */ /* 0x000fe4000bf86270 */
[----:B------:R-:W-:Y:S01]  /*3e30*/  ULOP3.LUT UR4, UR4, 0x3fff, URZ, 0xc0, !UPT ;  /* 0x00003fff04047892 */ /* 0x000fe2000f8ec0ff */
[----:B------:R-:W-:Y:S01]  /*3e40*/  UMOV UR28, 0x0 ;  /* 0x00000000001c7882 */ /* 0x000fe20000000000 */
[----:B------:R-:W-:-:S02]  /*3e50*/  UMOV UR29, 0x10100910 ;  /* 0x10100910001d7882 */ /* 0x000fc40000000000 */
[----:B------:R-:W-:Y:S01]  /*3e60*/  ULOP3.LUT UR23, UR4, 0x10000, URZ, 0xfc, !UPT ;  /* 0x0001000004177892 */ /* 0x000fe2000f8efcff */
[C---:B-1----:R-:W-:Y:S01]  /*3e70*/  VIADD R5, R3.reuse, 0x40 ;  /* 0x0000004003057836 */ /* 0x042fe20000000000 */
[----:B------:R-:W-:Y:S01]  /*3e80*/  LOP3.LUT R4, R3, 0xffff, RZ, 0xc0, !PT ;  /* 0x0000ffff03047812 */ /* 0x000fe200078ec0ff */
[----:B------:R-:W-:Y:S01]  /*3e90*/  UMOV UR26, 0x0 ;  /* 0x00000000001a7882 */ /* 0x000fe20000000000 */
[----:B------:R-:W-:Y:S02]  /*3ea0*/  UMOV UR27, 0x10100910 ;  /* 0x10100910001b7882 */ /* 0x000fe40000000000 */
[----:B------:R-:W-:-:S05]  /*3eb0*/  LOP3.LUT R5, R5, 0xffff, RZ, 0xc0, !PT ;  /* 0x0000ffff05057812 */ /* 0x000fca00078ec0ff */
[----:B------:R1:W-:Y:S02]  /*3ec0*/  STL.64 [R1], R4 ;  /* 0x0000000401007387 */ /* 0x0003e40000100a00 */
.L_x_75:
[----:B-1----:R-:W-:-:S04]  /*3ed0*/  SHF.L.U32 R5, R2, 0x1f, RZ ;  /* 0x0000001f02057819 */ /* 0x002fc800000006ff */
[----:B------:R-:W1:Y:S02]  /*3ee0*/  SYNCS.PHASECHK.TRANS64.TRYWAIT P0, [UR20+0xe0], R5 ;  /* 0x0000e005ff0075a7 */ /* 0x000e640008001114 */
[----:B-1-34-:R-:W-:Y:S05]  /*3ef0*/  @!P0 BRA `(.L_x_67) ;  /* 0x0000005c00f88947 */ /* 0x01afea0003800000 */
.L_x_176:
[----:B-1----:R-:W1:Y:S01]  /*3f00*/  LDS.128 R4, [UR20+0x120] ;  /* 0x00012014ff047984 */ /* 0x002e620008000c00 */
[----:B------:R-:W-:Y:S01]  /*3f10*/  ULEA UR25, UR24, UR20, 0x3 ;  /* 0x0000001418197291 */ /* 0x000fe2000f8e18ff */
[----:B------:R-:W-:Y:S01]  /*3f20*/  @!PT LDS RZ, [RZ] ;  /* 0x00000000fffff984 */ /* 0x000fe20000000800 */
[----:B------:R-:W-:Y:S01]  /*3f30*/  @!PT LDS RZ, [RZ] ;  /* 0x00000000fffff984 */ /* 0x000fe20000000800 */
[----:B------:R-:W-:Y:S01]  /*3f40*/  @!PT LDS RZ, [RZ] ;  /* 0x00000000fffff984 */ /* 0x000fe20000000800 */
[----:B------:R-:W-:Y:S01]  /*3f50*/  @!PT LDS RZ, [RZ] ;  /* 0x00000000fffff984 */ /* 0x000fe20000000800 */
[----:B------:R2:W-:Y:S06]  /*3f60*/  MEMBAR.ALL.CTA ;  /* 0x0000000000007992 */ /* 0x0005ec0000008000 */
[----:B--2---:R-:W2:Y:S02]  /*3f70*/  FENCE.VIEW.ASYNC.S ;  /* 0x00000000000073c6 */ /* 0x004ea40000000000 */
[----:B--2---:R-:W-:Y:S01]  /*3f80*/  SYNCS.ARRIVE.TRANS64.RED.A1T0 RZ, [UR34], RZ ;  /* 0x000000ffffff79a7 */ /* 0x004fe20008100422 */
[----:B-1----:R-:W-:Y:S01]  /*3f90*/  LOP3.LUT P3, RZ, R6, 0x1, RZ, 0xc0, !PT ;  /* 0x0000000106ff7812 */ /* 0x002fe2000786c0ff */
[----:B------:R-:W-:-:S12]  /*3fa0*/  BRA.U UP3, `(.L_x_68) ;  /* 0x00000001030c7547 */ /* 0x000fd8000b800000 */
[----:B------:R-:W-:-:S04]  /*3fb0*/  SHF.L.U32 R5, R8, 0x1f, RZ ;  /* 0x0000001f08057819 */ /* 0x000fc800000006ff */
[----:B------:R-:W1:Y:S02]  /*3fc0*/  SYNCS.PHASECHK.TRANS64.TRYWAIT P0, [UR25+0x100], R5 ;  /* 0x00010005ff0075a7 */ /* 0x000e640008001119 */
[----:B-1----:R-:W-:Y:S05]  /*3fd0*/  @!P0 BRA `(.L_x_69) ;  /* 0x0000005c00d88947 */ /* 0x002fea0003800000 */
.L_x_68:
[----:B------:R-:W-:Y:S05]  /*3fe0*/  BRA.U UP3, `(.L_x_70) ;  /* 0x0000000503047547 */ /* 0x000fea000b800000 */
[----:B------:R-:W-:Y:S05]  /*3ff0*/  BRA.U !UP4, `(.L_x_71) ;  /* 0x000000010cf47547 */ /* 0x000fea000b800000 */
[----:B------:R-:W-:Y:S01]  /*4000*/  ULEA UR4, UR24, UR49, 0x2 ;  /* 0x0000003118047291 */ /* 0x000fe2000f8e10ff */
[----:B-1----:R-:W-:-:S08]  /*4010*/  SHF.L.U32 R4, R0, 0x1f, RZ ;  /* 0x0000001f00047819 */ /* 0x002fd000000006ff */
[----:B------:R-:W5:Y:S01]  /*4020*/  LDL R5, [UR4] ;  /* 0x00000004ff057983 */ /* 0x000f620008100800 */
[----:B------:R-:W-:Y:S02]  /*4030*/  ULEA UR4, UR19, UR20, 0x3 ;  /* 0x0000001413047291 */ /* 0x000fe4000f8e18ff */
[----:B------:R-:W-:Y:S01]  /*4040*/  UPLOP3.LUT UP2, UPT, UPT, UPT, UPT, 0x40, 0x4 ;  /* 0x000000000004789c */ /* 0x000fe20003f4e870 */
[----:B------:R-:W-:-:S06]  /*4050*/  UMOV UR17, UR36 ;  /* 0x0000002400117c82 */ /* 0x000fcc0008000000 */
[----:B------:R1:W2:Y:S01]  /*4060*/  SYNCS.PHASECHK.TRANS64.TRYWAIT P2, [UR4], R4 ;  /* 0x00000004ff0075a7 */ /* 0x0002a20008041104 */
[----:B------:R-:W-:-:S05]  /*4070*/  UMOV UR4, UR19 ;  /* 0x0000001300047c82 */ /* 0x000fca0008000000 */
.L_x_74:
[----:B------:R-:W-:Y:S01]  /*4080*/  ULEA UR18, UR4, UR20, 0x3 ;  /* 0x0000001404127291 */ /* 0x000fe2000f8e18ff */
[----:B--234-:R-:W-:Y:S11]  /*4090*/  @P2 BRA `(.L_x_72) ;  /* 0x00000000000c2947 */ /* 0x01cff60003800000 */
[----:B------:R-:W-:Y:S04]  /*40a0*/  SHF.L.U32 R6, R0, 0x1f, RZ ;  /* 0x0000001f00067819 */ /* 0x000fe800000006ff */
[----:B------:R-:W2:Y:S02]  /*40b0*/  SYNCS.PHASECHK.TRANS64.TRYWAIT P0, [UR18], R6 ;  /* 0x00000006ff0075a7 */ /* 0x000ea40008001112 */
[----:B--2---:R-:W-:Y:S05]  /*40c0*/  @!P0 BRA `(.L_x_73) ;  /* 0x0000005c00b48947 */ /* 0x004fea0003800000 */
.L_x_72:
[----:B------:R-:W-:Y:S01]  /*40d0*/  UISETP.NE.AND UP0, UPT, UR17, URZ, UPT ;  /* 0x000000ff1100728c */ /* 0x000fe2000bf05270 */
[----:B------:R-:W-:Y:S01]  /*40e0*/  PLOP3.LUT P2, PT, PT, PT, PT, 0x80, 0x8 ;  /* 0x000000000008781c */ /* 0x000fe20003f4f070 */
[----:B------:R-:W-:Y:S02]  /*40f0*/  UIADD3 UR5, UPT, UPT, UR4, 0x1, URZ ;  /* 0x0000000104057890 */ /* 0x000fe4000fffe0ff */
[----:B------:R-:W-:Y:S02]  /*4100*/  ULEA UR10, UR4, UR23, 0x8 ;  /* 0x00000017040a7291 */ /* 0x000fe4000f8e40ff */
[----:B------:R-:W-:Y:S01]  /*4110*/  UISETP.NE.AND UP1, UPT, UR5, 0x9, UPT ;  /* 0x000000090500788c */ /* 0x000fe2000bf25270 */
[----:B------:R-:W-:Y:S01]  /*4120*/  PLOP3.LUT P0, PT, PT, PT, UP0, 0x80, 0x8 ;  /* 0x000000000008781c */ /* 0x000fe20003f0f008 */
[----:B------:R-:W-:Y:S02]  /*4130*/  ULEA UR14, UR4, UR22, 0xa ;  /* 0x00000016040e7291 */ /* 0x000fe4000f8e50ff */
[----:B------:R-:W-:Y:S02]  /*4140*/  USEL UR6, URZ, 0x1, UP1 ;  /* 0x00000001ff067887 */ /* 0x000fe40008800000 */
[----:B------:R-:W-:Y:S01]  /*4150*/  USEL UR19, UR5, URZ, UP1 ;  /* 0x000000ff05137287 */ /* 0x000fe20008800000 */
[----:B------:R-:W-:Y:S11]  /*4160*/  ELECT P1, URZ, PT ;  /* 0x0000000000ff782f */ /* 0x000ff60003820000 */
[----:B------:R-:W-:Y:S02]  /*4170*/  @!UPT UIADD3 URZ, UPT, UPT, URZ, URZ, URZ ;  /* 0x000000fffffff290 */ /* 0x000fe4000fffe0ff */
[C---:B-----5:R-:W-:Y:S01]  /*4180*/  @P1 R2UR.BROADCAST UR4, R5.reuse ;  /* 0x00000000050412ca */ /* 0x060fe200008e0000 */
[----:B------:R-:W-:Y:S01]  /*4190*/  @UP0 ULEA UR5, UR19, UR20, 0x3 ;  /* 0x0000001413050291 */ /* 0x000fe2000f8e18ff */
[----:B------:R-:W-:Y:S01]  /*41a0*/  LOP3.LUT R0, R0, UR6, RZ, 0x3c, !PT ;  /* 0x0000000600007c12 */ /* 0x000fe2000f8e3cff */
[----:B------:R-:W-:Y:S02]  /*41b0*/  UIADD3 UR8, UPT, UPT, UR10, 0x2, URZ ;  /* 0x000000020a087890 */ /* 0x000fe4000fffe0ff */
[----:B------:R-:W-:Y:S01]  /*41c0*/  UIADD3 UR6, UPT, UPT, UR14, 0x2, URZ ;  /* 0x000000020e067890 */ /* 0x000fe2000fffe0ff */
[----:B-1----:R-:W-:Y:S01]  /*41d0*/  @P0 SHF.L.U32 R4, R0, 0x1f, RZ ;  /* 0x0000001f00040819 */ /* 0x002fe200000006ff */
[----:B------:R-:W-:Y:S01]  /*41e0*/  UIADD3 UR12, UPT, UPT, UR10, 0x4, URZ ;  /* 0x000000040a0c7890 */ /* 0x000fe2000fffe0ff */
[----:B------:R-:W-:Y:S02]  /*41f0*/  UMOV UR11, 0x40004040 ;  /* 0x40004040000b7882 */ /* 0x000fe40000000000 */
[----:B------:R3:W4:Y:S01]  /*4200*/  @P0 SYNCS.PHASECHK.TRANS64.TRYWAIT P2, [UR5], R4 ;  /* 0x00000004ff0005a7 */ /* 0x0007220008041105 */
[----:B------:R-:W-:Y:S11]  /*4210*/  ELECT P0, URZ, PT ;  /* 0x0000000000ff782f */ /* 0x000ff60003800000 */
[----:B------:R-:W-:Y:S02]  /*4220*/  @!UPT UIADD3 URZ, UPT, UPT, URZ, URZ, URZ ;  /* 0x000000fffffff290 */ /* 0x000fe4000fffe0ff */
[C---:B------:R-:W-:Y:S02]  /*4230*/  @P0 R2UR.BROADCAST UR16, R5.reuse ;  /* 0x00000000051002ca */ /* 0x040fe400008e0000 */
[----:B------:R-:W-:Y:S01]  /*4240*/  ELECT P0, URZ, PT ;  /* 0x0000000000ff782f */ /* 0x000fe20003800000 */
[----:B------:R-:W-:Y:S01]  /*4250*/  UMOV UR15, 0x40004040 ;  /* 0x40004040000f7882 */ /* 0x000fe20000000000 */
[----:B------:R-:W-:Y:S01]  /*4260*/  UMOV UR9, 0x40004040 ;  /* 0x4000404000097882 */ /* 0x000fe20000000000 */
[----:B------:R1:W-:Y:S01]  /*4270*/  UTCHMMA.2CTA gdesc[UR14], gdesc[UR10], tmem[UR4], tmem[UR32], idesc[UR33], UP2 ;  /* 0x00ff200a0e0075ea */ /* 0x0003e20009200004 */
[----:B------:R-:W-:Y:S01]  /*4280*/  UPLOP3.LUT UP2, UPT, UPT, UPT, UPT, 0x80, 0x8 ;  /* 0x000000000008789c */ /* 0x000fe20003f4f070 */
[----:B------:R-:W-:Y:S01]  /*4290*/  UMOV UR7, 0x40004040 ;  /* 0x4000404000077882 */ /* 0x000fe20000000000 */
[----:B------:R-:W-:Y:S01]  /*42a0*/  UMOV UR13, 0x40004040 ;  /* 0x40004040000d7882 */ /* 0x000fe20000000000 */
[----:B------:R-:W-:Y:S04]  /*42b0*/  UMOV UR5, 0x40004040 ;  /* 0x4000404000057882 */ /* 0x000fe80000000000 */
[----:B------:R2:W-:Y:S01]  /*42c0*/  UTCHMMA.2CTA gdesc[UR6], gdesc[UR8], tmem[UR16], tmem[UR30], idesc[UR31], UPT ;  /* 0x00ff1e08060075ea */ /* 0x0005e2000ba00010 */
[----:B-1----:R-:W-:Y:S01]  /*42d0*/  UIADD3 UR4, UPT, UPT, UR14, 0x4, URZ ;  /* 0x000000040e047890 */ /* 0x002fe2000fffe0ff */
[C---:B------:R-:W-:Y:S02]  /*42e0*/  @P0 R2UR.BROADCAST UR15, R5.reuse ;  /* 0x00000000050f02ca */ /* 0x040fe400008e0000 */
[----:B------:R-:W-:Y:S01]  /*42f0*/  ELECT P0, URZ, PT ;  /* 0x0000000000ff782f */ /* 0x000fe20003800000 */
[----:B------:R-:W-:Y:S02]  /*4300*/  UIADD3 UR10, UPT, UPT, UR10, 0x6, URZ ;  /* 0x000000060a0a7890 */ /* 0x000fe4000fffe0ff */
[----:B--2---:R-:W-:Y:S10]  /*4310*/  UIADD3 UR6, UPT, UPT, UR14, 0x6, URZ ;  /* 0x000000060e067890 */ /* 0x004ff4000fffe0ff */
[----:B------:R-:W-:Y:S01]  /*4320*/  @P0 R2UR.BROADCAST UR9, R5 ;  /* 0x00000000050902ca */ /* 0x000fe200008e0000 */
[----:B------:R-:W-:Y:S01]  /*4330*/  UIADD3 UR8, UPT, UPT, UR18, 0x48, URZ ;  /* 0x0000004812087890 */ /* 0x000fe2000fffe0ff */
[----:B------:R1:W-:Y:S11]  /*4340*/  UTCHMMA.2CTA gdesc[UR4], gdesc[UR12], tmem[UR15], tmem[UR28], idesc[UR29], UPT ;  /* 0x00ff1c0c040075ea */ /* 0x0003f6000ba0000f */
[----:B------:R3:W-:Y:S01]  /*4350*/  UTCHMMA.2CTA gdesc[UR6], gdesc[UR10], tmem[UR9], tmem[UR26], idesc[UR27], UPT ;  /* 0x00ff1a0a060075ea */ /* 0x0007e2000ba00009 */
[----:B------:R3:W-:Y:S01]  /*4360*/  UTCBAR.2CTA.MULTICAST [UR8], URZ, UR21 ;  /* 0x000000ff080073e9 */ /* 0x0007e20008200815 */
[----:B-1----:R-:W-:Y:S02]  /*4370*/  UIADD3 UR4, UPT, UPT, UR17, 0x1, URZ ;  /* 0x0000000111047890 */ /* 0x002fe4000fffe0ff */
[----:B------:R-:W-:Y:S02]  /*4380*/  UIADD3 UR5, UPT, UPT, UR17, -0x1, URZ ;  /* 0xffffffff11057890 */ /* 0x000fe4000fffe0ff */
[----:B------:R-:W-:Y:S03]  /*4390*/  UISETP.GT.U32.AND UP0, UPT, UR4, 0x1, UPT ;  /* 0x000000010400788c */ /* 0x000fe6000bf04070 */
[----:B------:R-:W-:Y:S02]  /*43a0*/  UMOV UR4, UR19 ;  /* 0x0000001300047c82 */ /* 0x000fe40008000000 */
[----:B------:R-:W-:Y:S04]  /*43b0*/  UMOV UR17, UR5 ;  /* 0x0000000500117c82 */ /* 0x000fe80008000000 */
[----:B------:R-:W-:Y:S05]  /*43c0*/  BRA.U UP0, `(.L_x_74) ;  /* 0xfffffffd002c7547 */ /* 0x000fea000b83ffff */
.L_x_71:
[----:B------:R-:W-:-:S09]  /*43d0*/  UIADD3 UR4, UPT, UPT, UR25, 0xf0, URZ ;  /* 0x000000f019047890 */ /* 0x000fd2000fffe0ff */
[----:B------:R2:W-:Y:S01]  /*43e0*/  UTCBAR.2CTA.MULTICAST [UR4], URZ, UR35 ;  /* 0x000000ff040073e9 */ /* 0x0005e20008200823 */
[----:B------:R-:W-:Y:S02]  /*43f0*/  NOP ;  /* 0x0000000000007918 */ /* 0x000fe40000000000 */
.L_x_70:
[----:B--2---:R-:W-:Y:S01]  /*4400*/  UIADD3 UR4, UPT, UPT, UR24, 0x1, URZ ;  /* 0x0000000118047890 */ /* 0x004fe2000fffe0ff */
[----:B------:R-:W-:-:S03]  /*4410*/  LOP3.LUT R2, R2, 0x1, RZ, 0x3c, !PT ;  /* 0x0000000102027812 */ /* 0x000fc600078e3cff */
[----:B------:R-:W-:-:S04]  /*4420*/  UISETP.NE.AND UP0, UPT, UR4, 0x2, UPT ;  /* 0x000000020400788c */ /* 0x000fc8000bf05270 */
[----:B------:R-:W-:Y:S02]  /*4430*/  USEL UR5, URZ, 0x1, UP0 ;  /* 0x00000001ff057887 */ /* 0x000fe40008000000 */
[----:B------:R-:W-:-:S04]  /*4440*/  USEL UR24, UR4, URZ, UP0 ;  /* 0x000000ff04187287 */ /* 0x000fc80008000000 */
[----:B------:R-:W-:Y:S01]  /*4450*/  LOP3.LUT R8, R8, UR5, RZ, 0x3c, !PT ;  /* 0x0000000508087c12 */ /* 0x000fe2000f8e3cff */
[----:B------:R-:W-:Y:S07]  /*4460*/  @P3 BRA `(.L_x_75) ;  /* 0xfffffff800983947 */ /* 0x000fee000383ffff */
[----:B---3--:R-:W2:Y:S01]  /*4470*/  S2UR UR8, SR_CgaCtaId ;  /* 0x00000000000879c3 */ /* 0x008ea20000008800 */
[----:B------:R-:W-:Y:S01]  /*4480*/  ELECT P0, URZ, PT ;  /* 0x0000000000ff782f */ /* 0x000fe20003800000 */
[----:B------:R-:W-:Y:S01]  /*4490*/  HFMA2 R0, -RZ, RZ, 0, 5.9604644775390625e-08 ;  /* 0x00000001ff007431 */ /* 0x000fe200000001ff */
[----:B------:R-:W-:-:S05]  /*44a0*/  UMOV UR4, 0x40 ;  /* 0x0000004000047882 */ /* 0x000fca0000000000 */
[----:B------:R-:W-:Y:S01]  /*44b0*/  UVIRTCOUNT.DEALLOC.SMPOOL 0x80 ;  /* 0x000000800000784c */ /* 0x000fe20000000000 */
[----:B------:R-:W-:Y:S02]  /*44c0*/  UISETP.NE.AND UP0, UPT, UR38, URZ, UPT ;  /* 0x000000ff2600728c */ /* 0x000fe4000bf05270 */
[----:B--2---:R-:W-:-:S09]  /*44d0*/  ULEA UR8, UR8, UR4, 0x18 ;  /* 0x0000000408087291 */ /* 0x004fd2000f8ec0ff */
[----:B------:R2:W-:Y:S01]  /*44e0*/  @P0 STS.U8 [UR8+0x1c], R0 ;  /* 0x00001c00ff000988 */ /* 0x0005e20008000008 */
[----:B------:R-:W-:Y:S05]  /*44f0*/  BRA.U UP0, `(.L_x_76) ;  /* 0x0000000100587547 */ /* 0x000fea000b800000 */
[----:B------:R-:W-:Y:S01]  /*4500*/  UIADD3 UR5, UPT, UPT, UR20, 0x100, URZ ;  /* 0x0000010014057890 */ /* 0x000fe2000fffe0ff */
[----:B------:R-:W-:-:S03]  /*4510*/  SHF.L.U32 R2, R8, 0x1f, RZ ;  /* 0x0000001f08027819 */ /* 0x000fc600000006ff */
[----:B------:R-:W-:-:S09]  /*4520*/  ULEA UR4, UR24, UR5, 0x3 ;  /* 0x0000000518047291 */ /* 0x000fd2000f8e18ff */
[----:B------:R-:W3:Y:S02]  /*4530*/  SYNCS.PHASECHK.TRANS64.TRYWAIT P0, [UR4], R2 ;  /* 0x00000002ff0075a7 */ /* 0x000ee40008001104 */
[----:B---3--:R-:W-:Y:S05]  /*4540*/  @!P0 BRA `(.L_x_77) ;  /* 0x0000005800ac8947 */ /* 0x008fea0003800000 */
.L_x_180:
[----:B------:R-:W-:-:S04]  /*4550*/  UIADD3 UR4, UPT, UPT, UR24, 0x1, URZ ;  /* 0x0000000118047890 */ /* 0x000fc8000fffe0ff */
[----:B------:R-:W-:-:S04]  /*4560*/  UISETP.NE.AND UP1, UPT, UR4, 0x2, UPT ;  /* 0x000000020400788c */ /* 0x000fc8000bf25270 */
[----:B------:R-:W-:Y:S02]  /*4570*/  USEL UR6, URZ, 0x1, UP1 ;  /* 0x00000001ff067887 */ /* 0x000fe40008800000 */
[----:B------:R-:W-:-:S04]  /*4580*/  USEL UR4, UR4, URZ, UP1 ;  /* 0x000000ff04047287 */ /* 0x000fc80008800000 */
[----:B------:R-:W-:Y:S01]  /*4590*/  ULEA UR4, UR4, UR5, 0x3 ;  /* 0x0000000504047291 */ /* 0x000fe2000f8e18ff */
[----:B--2---:R-:W-:-:S04]  /*45a0*/  LOP3.LUT R2, R8, UR6, RZ, 0x3c, !PT ;  /* 0x0000000608027c12 */ /* 0x004fc8000f8e3cff */
[----:B------:R-:W-:Y:S01]  /*45b0*/  SHF.L.U32 R2, R2, 0x1f, RZ ;  /* 0x0000001f02027819 */ /* 0x000fe200000006ff */
[----:B------:R-:W-:-:S04]  /*45c0*/  IMAD.U32 R0, RZ, RZ, UR4 ;  /* 0x00000004ff007e24 */ /* 0x000fc8000f8e00ff */
[----:B------:R2:W3:Y:S03]  /*45d0*/  SYNCS.PHASECHK.TRANS64.TRYWAIT P0, [R0+URZ], R2 ;  /* 0x00000002000075a7 */ /* 0x0004e600080011ff */
[----:B---3--:R-:W-:Y:S05]  /*45e0*/  @!P0 NANOSLEEP.SYNCS 0x989680 ;  /* 0x009896800000895d */ /* 0x008fea0003900000 */
[----:B------:R-:W3:Y:S02]  /*45f0*/  @!P0 SYNCS.PHASECHK.TRANS64 P0, [R0+URZ], R2 ;  /* 0x00000002000085a7 */ /* 0x000ee400080010ff */
[----:B---3--:R-:W-:Y:S05]  /*4600*/  @P0 BRA `(.L_x_78) ;  /* 0x0000000000200947 */ /* 0x008fea0003800000 */
.L_x_79:
[----:B---3--:R3:W1:Y:S02]  /*4610*/  SYNCS.PHASECHK.TRANS64.TRYWAIT P0, [R0+URZ], R2 ;  /* 0x00000002000075a7 */ /* 0x00866400080011ff */
[----:B-1----:R-:W-:Y:S05]  /*4620*/  @!P0 NANOSLEEP.SYNCS 0x989680 ;  /* 0x009896800000895d */ /* 0x002fea0003900000 */
[----:B------:R-:W1:Y:S02]  /*4630*/  @!P0 SYNCS.PHASECHK.TRANS64 P0, [R0+URZ], R2 ;  /* 0x00000002000085a7 */ /* 0x000e6400080010ff */
[----:B-1----:R-:W-:Y:S05]  /*4640*/  @!P0 BRA `(.L_x_79) ;  /* 0xfffffffc00f08947 */ /* 0x002fea000383ffff */
[----:B------:R-:W-:Y:S05]  /*4650*/  BRA `(.L_x_78) ;  /* 0x00000000000c7947 */ /* 0x000fea0003800000 */
.L_x_76:
[----:B------:R-:W-:-:S04]  /*4660*/  UIADD3 UR4, UPT, UPT, UR20, 0x110, URZ ;  /* 0x0000011014047890 */ /* 0x000fc8000fffe0ff */
[----:B------:R-:W-:-:S09]  /*4670*/  UPRMT UR4, UR37, 0x654, UR4 ;  /* 0x0000065425047896 */ /* 0x000fd20008000004 */
[----:B------:R-:W-:Y:S03]  /*4680*/  SYNCS.ARRIVE.TRANS64.RED.A1T0 RZ, [UR4], RZ ;  /* 0x000000ffffff79a7 */ /* 0x000fe60008100404 */
.L_x_78:
[----:B--23--:R-:W-:Y:S01]  /*4690*/  SHF.L.U32 R2, RZ, 0x1f, RZ ;  /* 0x0000001fff027819 */ /* 0x00cfe200000006ff */
[----:B------:R-:W-:Y:S01]  /*46a0*/  UIADD3 UR4, UPT, UPT, UR20, 0x110, URZ ;  /* 0x0000011014047890 */ /* 0x000fe2000fffe0ff */
[----:B------:R-:W-:Y:S02]  /*46b0*/  PLOP3.LUT P0, PT, PT, PT, UP0, 0x80, 0x8 ;  /* 0x000000000008781c */ /* 0x000fe40003f0f008 */
[----:B------:R-:W2:Y:S02]  /*46c0*/  SYNCS.PHASECHK.TRANS64.TRYWAIT P1, [UR20+0x110], R2 ;  /* 0x00011002ff0075a7 */ /* 0x000ea40008021114 */
[----:B--2---:R-:W-:Y:S09]  /*46d0*/  @!P1 BRA `(.L_x_80) ;  /* 0x0000005800609947 */ /* 0x004ff20003800000 */
.L_x_182:
[----:B------:R-:W-:Y:S01]  /*46e0*/  @!UP0 UPRMT UR4, UR37, 0x654, UR4 ;  /* 0x0000065425048896 */ /* 0x000fe20008000004 */
[----:B------:R-:W-:Y:S01]  /*46f0*/  LOP3.LUT R3, R3, 0xffff, RZ, 0xc0, !PT ;  /* 0x0000ffff03037812 */ /* 0x000fe200078ec0ff */
[----:B--2---:R-:W-:-:S03]  /*4700*/  IMAD.MOV.U32 R2, RZ, RZ, 0xffff ;  /* 0x0000ffffff027424 */ /* 0x004fc600078e00ff */
[----:B------:R-:W-:-:S04]  /*4710*/  SHF.R.U32.HI R3, RZ, 0x5, R3 ;  /* 0x00000005ff037819 */ /* 0x000fc80000011603 */
[----:B------:R-:W-:Y:S01]  /*4720*/  @!P0 SYNCS.ARRIVE.TRANS64.RED.A1T0 RZ, [UR4], RZ ;  /* 0x000000ffffff89a7 */ /* 0x000fe20008100404 */
[----:B------:R-:W-:Y:S01]  /*4730*/  NOP ;  /* 0x0000000000007918 */ /* 0x000fe20000000000 */
[----:B------:R-:W2:Y:S01]  /*4740*/  LDS R0, [UR8+0x14] ;  /* 0x00001408ff007984 */ /* 0x000ea20008000800 */
[----:B------:R-:W-:-:S04]  /*4750*/  SHF.L.U32 R2, R2, R3, RZ ;  /* 0x0000000302027219 */ /* 0x000fc800000006ff */
[----:B--2---:R-:W-:-:S04]  /*4760*/  LOP3.LUT R0, R0, R2, RZ, 0xc0, !PT ;  /* 0x0000000200007212 */ /* 0x004fc800078ec0ff */
[----:B------:R-:W-:Y:S01]  /*4770*/  ISETP.NE.AND P0, PT, R0, R2, PT ;  /* 0x000000020000720c */ /* 0x000fe20003f05270 */
[----:B------:R-:W-:-:S05]  /*4780*/  IMAD.MOV.U32 R0, RZ, RZ, 0x1 ;  /* 0x00000001ff007424 */ /* 0x000fca00078e00ff */
[----:B------:R-:W-:-:S07]  /*4790*/  SHF.L.U32 R0, R0, R3, RZ ;  /* 0x0000000300007219 */ /* 0x000fce00000006ff */
[----:B------:R-:W-:Y:S05]  /*47a0*/  @P0 BRA `(.L_x_81) ;  /* 0x00000000005c0947 */ /* 0x000fea0003800000 */
[----:B------:R-:W2:Y:S02]  /*47b0*/  LDS R3, [UR8+0x18] ;  /* 0x00001808ff037984 */ /* 0x000ea40008000800 */
[----:B--2---:R-:W-:-:S04]  /*47c0*/  LOP3.LUT R3, R3, R0, RZ, 0xc0, !PT ;  /* 0x0000000003037212 */ /* 0x004fc800078ec0ff */
[----:B------:R-:W-:-:S13]  /*47d0*/  ISETP.NE.AND P0, PT, R3, R0, PT ;  /* 0x000000000300720c */ /* 0x000fda0003f05270 */
[----:B------:R-:W-:Y:S05]  /*47e0*/  @P0 BRA `(.L_x_82) ;  /* 0x0000000000400947 */ /* 0x000fea0003800000 */
[----:B------:R-:W-:Y:S01]  /*47f0*/  R2UR UR4, R2 ;  /* 0x00000000020472ca */ /* 0x000fe200000e0000 */
[----:B------:R-:W2:Y:S01]  /*4800*/  S2R R3, SR_LANEID ;  /* 0x0000000000037919 */ /* 0x000ea20000000000 */
[----:B------:R-:W-:-:S04]  /*4810*/  LOP3.LUT R0, RZ, R0, RZ, 0x33, !PT ;  /* 0x00000000ff007212 */ /* 0x000fc800078e33ff */
[----:B------:R-:W3:Y:S07]  /*4820*/  REDUX UR6, R0 ;  /* 0x00000000000673c4 */ /* 0x000eee0000000000 */
[----:B------:R-:W-:-:S03]  /*4830*/  ULOP3.LUT UR5, URZ, UR4, URZ, 0x33, !UPT ;  /* 0x00000004ff057292 */ /* 0x000fc6000f8e33ff */
[----:B------:R-:W-:Y:S02]  /*4840*/  VOTEU.ANY UR4, UPT, PT ;  /* 0x0000000000047886 */ /* 0x000fe400038e0100 */
[----:B------:R-:W-:Y:S01]  /*4850*/  UFLO.U32 UR4, UR4 ;  /* 0x00000004000472bd */ /* 0x000fe200080e0000 */
[----:B------:R-:W-:-:S04]  /*4860*/  IMAD.U32 R2, RZ, RZ, UR5 ;  /* 0x00000005ff027e24 */ /* 0x000fc8000f8e00ff */
[----:B------:R-:W1:Y:S02]  /*4870*/  REDUX UR7, R2 ;  /* 0x00000000020773c4 */ /* 0x000e640000000000 */
[----:B------:R1:W-:Y:S01]  /*4880*/  UTCATOMSWS.AND URZ, UR5 ;  /* 0x0000000500ff79e3 */ /* 0x0003e20008000000 */
[----:B---3--:R-:W-:Y:S01]  /*4890*/  IMAD.U32 R0, RZ, RZ, UR6 ;  /* 0x00000006ff007e24 */ /* 0x008fe2000f8e00ff */
[----:B--2---:R-:W-:Y:S01]  /*48a0*/  ISETP.EQ.U32.AND P0, PT, R3, UR4, PT ;  /* 0x0000000403007c0c */ /* 0x004fe2000bf02070 */
[----:B-1----:R-:W-:-:S12]  /*48b0*/  IMAD.U32 R2, RZ, RZ, UR7 ;  /* 0x00000007ff027e24 */ /* 0x002fd8000f8e00ff */
[----:B------:R1:W-:Y:S04]  /*48c0*/  @P0 ATOMS.AND RZ, [UR8+0x14], R2 ;  /* 0x00001402ffff098c */ /* 0x0003e8000a800008 */
[----:B------:R1:W-:Y:S01]  /*48d0*/  @P0 ATOMS.AND RZ, [UR8+0x18], R0 ;  /* 0x00001800ffff098c */ /* 0x0003e2000a800008 */
[----:B------:R-:W-:Y:S05]  /*48e0*/  BRA `(.L_x_83) ;  /* 0x0000000000147947 */ /* 0x000fea0003800000 */
.L_x_82:
[----:B------:R-:W-:Y:S02]  /*48f0*/  MOV R2, 0x4910 ;  /* 0x0000491000027802 */ /* 0x000fe40000000f00 */
[----:B-1--45:R-:W-:Y:S05]  /*4900*/  CALL.REL.NOINC `($__internal_0_$__cuda_sm10x_tcgen05_guardrail_trap_col_being_dealloced_not_returned_by_alloc) ;  /* 0x0000005c00447944 */ /* 0x032fea0003c00000 */
[----:B------:R-:W-:Y:S05]  /*4910*/  BRA `(.L_x_83) ;  /* 0x0000000000087947 */ /* 0x000fea0003800000 */
.L_x_81:
[----:B------:R-:W-:Y:S02]  /*4920*/  MOV R2, 0x4940 ;  /* 0x0000494000027802 */ /* 0x000fe40000000f00 */
[----:B-1--45:R-:W-:Y:S05]  /*4930*/  CALL.REL.NOINC `($__internal_2_$__cuda_sm10x_tcgen05_guardrail_trap_unallocated_columns_being_dealloced) ;  /* 0x0000005c00507944 */ /* 0x032fea0003c00000 */
.L_x_83:
[----:B------:R-:W-:Y:S01]  /*4940*/  NOP ;  /* 0x0000000000007918 */ /* 0x000fe20000000000 */
[----:B------:R-:W-:Y:S05]  /*4950*/  EXIT ;  /* 0x000000000000794d */ /* 0x000fea0003800000 */
.L_x_55:
[----:B------:R-:W-:-:S09]  /*4960*/  UISETP.NE.OR UP0, UPT, UR18, 0x3, !UP3 ;  /* 0x000000031200788c */ /* 0x000fd2000df05670 */
[----:B------:R-:W-:Y:S05]  /*4970*/  BRA.U UP0, `(.L_x_84) ;  /* 0x0000001100e47547 */ /* 0x000fea000b800000 */
[----:B------:R-:W2:Y:S01]  /*4980*/  LDCU.64 UR4, c[0x0][0x988] ;  /* 0x00013100ff0477ac */ /* 0x000ea20008000a00 */
[----:B------:R-:W3:Y:S01]  /*4990*/  S2UR UR10, SR_CgaCtaId ;  /* 0x00000000000a79c3 */ /* 0x000ee20000008800 */
[----:B------:R-:W-:Y:S01]  /*49a0*/  HFMA2 R10, -RZ, RZ, 0, 5.9604644775390625e-08 ;  /* 0x00000001ff0a7431 */ /* 0x000fe200000001ff */
[----:B------:R-:W-:Y:S01]  /*49b0*/  MOV R9, RZ ;  /* 0x000000ff00097202 */ /* 0x000fe20000000f00 */
[----:B------:R-:W4:Y:S01]  /*49c0*/  LDCU UR44, c[0x0][0x370] ;  /* 0x00006e00ff2c77ac */ /* 0x000f220008000800 */
[----:B------:R-:W-:Y:S01]  /*49d0*/  HFMA2 R3, -RZ, RZ, 0, 0.0078125 ;  /* 0x00002000ff037431 */ /* 0x000fe200000001ff */
[----:B------:R-:W4:Y:S03]  /*49e0*/  LDCU.128 UR28, c[0x0][0xc10] ;  /* 0x00018200ff1c77ac */ /* 0x000f260008000c00 */
[----:B------:R-:W1:Y:S01]  /*49f0*/  LDC.64 R12, c[0x0][0x348] ;  /* 0x0000d200ff0c7b82 */ /* 0x000e620000000a00 */
[----:B------:R-:W3:Y:S01]  /*4a00*/  LDCU UR38, c[0x0][0x374] ;  /* 0x00006e80ff2677ac */ /* 0x000ee20008000800 */
[----:B------:R-:W3:Y:S01]  /*4a10*/  LDCU.64 UR26, c[0x0][0x990] ;  /* 0x00013200ff1a77ac */ /* 0x000ee20008000a00 */
[----:B------:R-:W3:Y:S01]  /*4a20*/  LDCU UR17, c[0x0][0xc0c] ;  /* 0x00018180ff1177ac */ /* 0x000ee20008000800 */
[----:B--2---:R-:W-:Y:S01]  /*4a30*/  UISETP.NE.U32.AND UP0, UPT, UR4, URZ, UPT ;  /* 0x000000ff0400728c */ /* 0x004fe2000bf05070 */
[----:B------:R-:W2:Y:S01]  /*4a40*/  LDCU.128 UR32, c[0x0][0xa80] ;  /* 0x00015000ff2077ac */ /* 0x000ea20008000c00 */
[----:B------:R-:W2:Y:S01]  /*4a50*/  LDCU UR54, c[0x0][0xc20] ;  /* 0x00018400ff3677ac */ /* 0x000ea20008000800 */
[----:B------:R-:W1:Y:S01]  /*4a60*/  LDCU UR4, c[0x0][0xc30] ;  /* 0x00018600ff0477ac */ /* 0x000e620008000800 */
[----:B------:R-:W1:Y:S01]  /*4a70*/  LDCU.128 UR40, c[0x0][0xa90] ;  /* 0x00015200ff2877ac */ /* 0x000e620008000c00 */
[----:B------:R-:W-:Y:S01]  /*4a80*/  UMOV UR20, 0x400 ;  /* 0x0000040000147882 */ /* 0x000fe20000000000 */
[----:B----4-:R-:W-:-:S02]  /*4a90*/  UIMAD.WIDE.U32 UR6, UR44, UR28, URZ ;  /* 0x0000001c2c0672a5 */ /* 0x010fc4000f8e00ff */
[----:B---3--:R-:W-:Y:S02]  /*4aa0*/  UIMAD.WIDE.U32 UR8, UR38, UR31, URZ ;  /* 0x0000001f260872a5 */ /* 0x008fe4000f8e00ff */
[----:B------:R-:W-:Y:S02]  /*4ab0*/  ULEA UR20, UR10, UR20, 0x18 ;  /* 0x000000140a147291 */ /* 0x000fe4000f8ec0ff */
[----:B------:R-:W-:Y:S02]  /*4ac0*/  UISETP.NE.AND.EX UP5, UPT, UR5, URZ, UPT, UP0 ;  /* 0x000000ff0500728c */ /* 0x000fe4000bfa5300 */
[----:B------:R-:W-:Y:S02]  /*4ad0*/  UISETP.NE.U32.AND UP6, UPT, UR26, URZ, UPT ;  /* 0x000000ff1a00728c */ /* 0x000fe4000bfc5070 */
[----:B------:R-:W-:Y:S02]  /*4ae0*/  UIADD3 UR46, UPT, UPT, UR20, 0xa8, URZ ;  /* 0x000000a8142e7890 */ /* 0x000fe4000fffe0ff */
[----:B------:R-:W-:-:S02]  /*4af0*/  UIADD3 UR45, UPT, UPT, UR20, 0xe8, URZ ;  /* 0x000000e8142d7890 */ /* 0x000fc4000fffe0ff */
[----:B------:R-:W-:Y:S02]  /*4b00*/  UIADD3 UR37, UPT, UPT, UR20, 0x90, URZ ;  /* 0x0000009014257890 */ /* 0x000fe4000fffe0ff */
[----:B------:R-:W-:Y:S02]  /*4b10*/  UIADD3 UR36, UPT, UPT, UR20, 0x98, URZ ;  /* 0x0000009814247890 */ /* 0x000fe4000fffe0ff */
[----:B------:R-:W-:Y:S02]  /*4b20*/  UIADD3 UR25, UPT, UPT, UR20, 0xa0, URZ ;  /* 0x000000a014197890 */ /* 0x000fe4000fffe0ff */
[----:B------:R-:W-:Y:S02]  /*4b30*/  UISETP.NE.AND UP0, UPT, UR39, 0x1, UPT ;  /* 0x000000012700788c */ /* 0x000fe4000bf05270 */
[----:B------:R-:W-:Y:S02]  /*4b40*/  UISETP.GE.AND UP2, UPT, UR39, 0x1, UPT ;  /* 0x000000012700788c */ /* 0x000fe4000bf46270 */
[----:B------:R-:W-:Y:S01]  /*4b50*/  UISETP.NE.AND UP0, UPT, UR17, 0x1, UPT ;  /* 0x000000011100788c */ /* 0x000fe2000bf05270 */
[----:B------:R-:W-:Y:S01]  /*4b60*/  UMOV UR51, UR7 ;  /* 0x0000000700337c82 */ /* 0x000fe20008000000 */
[----:B------:R-:W-:Y:S01]  /*4b70*/  UMOV UR50, UR9 ;  /* 0x0000000900327c82 */ /* 0x000fe20008000000 */
[----:B------:R-:W-:-:S02]  /*4b80*/  UISETP.NE.AND UP2, UPT, UR30, 0x1, UPT ;  /* 0x000000011e00788c */ /* 0x000fc4000bf45270 */
[----:B--2---:R-:W-:Y:S01]  /*4b90*/  UISETP.NE.AND UP0, UPT, UR32, 0x1, UPT ;  /* 0x000000012000788c */ /* 0x004fe2000bf05270 */
[----:B------:R-:W2:Y:S01]  /*4ba0*/  LDCU UR55, c[0x0][0xaa0] ;  /* 0x00015400ff3777ac */ /* 0x000ea20008000800 */
[----:B------:R-:W-:Y:S01]  /*4bb0*/  UPLOP3.LUT UP4, UPT, UPT, UPT, UPT, 0x40, 0x4 ;  /* 0x000000000004789c */ /* 0x000fe20003f8e870 */
[----:B------:R-:W3:Y:S01]  /*4bc0*/  LDCU.64 UR18, c[0x0][0xc28] ;  /* 0x00018500ff1277ac */ /* 0x000ee20008000a00 */
[----:B------:R-:W-:Y:S02]  /*4bd0*/  UISETP.NE.AND.EX UP6, UPT, UR27, URZ, UPT, UP6 ;  /* 0x000000ff1b00728c */ /* 0x000fe4000bfc5360 */
[----:B------:R-:W-:Y:S02]  /*4be0*/  UPRMT UR46, UR10, 0x654, UR46 ;  /* 0x000006540a2e7896 */ /* 0x000fe4000800002e */
[----:B------:R-:W-:Y:S02]  /*4bf0*/  UPRMT UR45, URZ, 0x654, UR45 ;  /* 0x00000654ff2d7896 */ /* 0x000fe4000800002d */
[----:B------:R-:W-:-:S02]  /*4c00*/  UPRMT UR49, UR10, 0x654, UR37 ;  /* 0x000006540a317896 */ /* 0x000fc40008000025 */
[----:B------:R-:W-:Y:S02]  /*4c10*/  UPRMT UR48, UR10, 0x654, UR36 ;  /* 0x000006540a307896 */ /* 0x000fe40008000024 */
[----:B------:R-:W-:Y:S02]  /*4c20*/  UPRMT UR47, UR10, 0x654, UR25 ;  /* 0x000006540a2f7896 */ /* 0x000fe40008000019 */
[----:B------:R-:W-:Y:S02]  /*4c30*/  USHF.R.U32.HI UR51, URZ, UR29, UR51 ;  /* 0x0000001dff337299 */ /* 0x000fe40008011633 */
[----:B------:R-:W-:Y:S02]  /*4c40*/  USHF.R.U32.HI UR50, URZ, UR54, UR50 ;  /* 0x00000036ff327299 */ /* 0x000fe40008011632 */
[----:B-1----:R-:W-:Y:S02]  /*4c50*/  UISETP.NE.AND UP3, UPT, UR4, 0x1, UPT ;  /* 0x000000010400788c */ /* 0x002fe4000bf65270 */
[----:B------:R-:W-:-:S02]  /*4c60*/  UISETP.NE.AND UP2, UPT, UR35, 0x1, UPT ;  /* 0x000000012300788c */ /* 0x000fc4000bf45270 */
[----:B--23--:R-:W-:-:S11]  /*4c70*/  UISETP.NE.AND UP0, UPT, UR42, 0x1, UPT ;  /* 0x000000012a00788c */ /* 0x00cfd6000bf05270 */
.L_x_95:
[----:B------:R-:W-:Y:S04]  /*4c80*/  SHF.L.U32 R2, R9, 0x1f, RZ ;  /* 0x0000001f09027819 */ /* 0x000fe800000006ff */
[----:B-1----:R-:W1:Y:S02]  /*4c90*/  SYNCS.PHASECHK.TRANS64.TRYWAIT P0, [UR20+0xe0], R2 ;  /* 0x0000e002ff0075a7 */ /* 0x002e640008001114 */
[----:B-1----:R-:W-:Y:S05]  /*4ca0*/  @!P0 BRA `(.L_x_85) ;  /* 0x0000005400048947 */ /* 0x002fea0003800000 */
.L_x_184:
[----:B------:R-:W2:Y:S01]  /*4cb0*/  LDS.128 R4, [UR20+0x120] ;  /* 0x00012014ff047984 */ /* 0x000ea20008000c00 */
[----:B------:R-:W-:Y:S01]  /*4cc0*/  UISETP.GE.AND UP0, UPT, UR39, 0x1, UPT ;  /* 0x000000012700788c */ /* 0x000fe2000bf06270 */
[----:B------:R-:W-:Y:S01]  /*4cd0*/  @!PT LDS RZ, [RZ] ;  /* 0x00000000fffff984 */ /* 0x000fe20000000800 */
[----:B------:R-:W-:Y:S01]  /*4ce0*/  @!PT LDS RZ, [RZ] ;  /* 0x00000000fffff984 */ /* 0x000fe20000000800 */
[----:B------:R-:W-:Y:S01]  /*4cf0*/  @!PT LDS RZ, [RZ] ;  /* 0x00000000fffff984 */ /* 0x000fe20000000800 */
[----:B------:R-:W-:Y:S01]  /*4d00*/  @!PT LDS RZ, [RZ] ;  /* 0x00000000fffff984 */ /* 0x000fe20000000800 */
[----:B------:R3:W-:Y:S06]  /*4d10*/  MEMBAR.ALL.CTA ;  /* 0x0000000000007992 */ /* 0x0007ec0000008000 */
[----:B---3--:R-:W3:Y:S02]  /*4d20*/  FENCE.VIEW.ASYNC.S ;  /* 0x00000000000073c6 */ /* 0x008ee40000000000 */
[----:B---3--:R-:W-:Y:S01]  /*4d30*/  SYNCS.ARRIVE.TRANS64.RED.A1T0 RZ, [UR45], RZ ;  /* 0x000000ffffff79a7 */ /* 0x008fe2000810042d */
[----:B--2---:R-:W-:Y:S11]  /*4d40*/  LOP3.LUT P0, RZ, R6, 0x1, RZ, 0xc0, !PT ;  /* 0x0000000106ff7812 */ /* 0x004ff6000780c0ff */
[----:B------:R-:W-:Y:S02]  /*4d50*/  @!UPT UIADD3 URZ, UPT, UPT, URZ, URZ, URZ ;  /* 0x000000fffffff290 */ /* 0x000fe4000fffe0ff */
[----:B------:R-:W-:Y:S01]  /*4d60*/  VOTEU.ANY UP2, P0 ;  /* 0x0000000000ff7886 */ /* 0x000fe20000040100 */
[----:B------:R-:W-:Y:S11]  /*4d70*/  PLOP3.LUT P0, PT, PT, PT, UP2, 0x80, 0x8 ;  /* 0x000000000008781c */ /* 0x000ff60003f0f028 */
[----:B------:R-:W-:Y:S02]  /*4d80*/  @!UPT UIADD3 URZ, UPT, UPT, URZ, URZ, URZ ;  /* 0x000000fffffff290 */ /* 0x000fe4000fffe0ff */
[----:B-1----:R-:W-:Y:S02]  /*4d90*/  @P0 MOV R2, R4 ;  /* 0x0000000400020202 */ /* 0x002fe40000000f00 */
[----:B------:R-:W-:Y:S02]  /*4da0*/  @P0 LOP3.LUT R0, R5, 0xffff, RZ, 0xc0, !PT ;  /* 0x0000ffff05000812 */ /* 0x000fe400078ec0ff */
[----:B------:R-:W-:Y:S02]  /*4db0*/  @P0 R2UR UR5, R2 ;  /* 0x00000000020502ca */ /* 0x000fe400000e0000 */
[----:B------:R-:W-:Y:S11]  /*4dc0*/  @P0 R2UR UR4, R0 ;  /* 0x00000000000402ca */ /* 0x000ff600000e0000 */
[----:B------:R-:W-:Y:S02]  /*4dd0*/  @UP2 UMOV UR16, UR5 ;  /* 0x0000000500102c82 */ /* 0x000fe40008000000 */
[----:B------:R-:W-:Y:S01]  /*4de0*/  @UP2 UMOV UR15, UR4 ;  /* 0x00000004000f2c82 */ /* 0x000fe20008000000 */
[----:B------:R-:W-:Y:S05]  /*4df0*/  BRA.U !UP0, `(.L_x_86) ;  /* 0x0000000108c07547 */ /* 0x000fea000b800000 */
[----:B------:R-:W-:Y:S02]  /*4e00*/  UIMAD.WIDE.U32 UR8, UR15, UR31, URZ ;  /* 0x0000001f0f0872a5 */ /* 0x000fe4000f8e00ff */
[----:B------:R-:W-:Y:S02]  /*4e10*/  UP2UR UR14, UPR, URZ, 0x4 ;  /* 0x00000004ff0e7883 */ /* 0x000fe40008000000 */
[----:B------:R-:W-:Y:S02]  /*4e20*/  UISETP.NE.AND UP2, UPT, UR30, 0x1, UPT ;  /* 0x000000011e00788c */ /* 0x000fe4000bf45270 */
[----:B------:R-:W-:Y:S02]  /*4e30*/  UIMAD.WIDE.U32 UR10, UR16, UR28, URZ ;  /* 0x0000001c100a72a5 */ /* 0x000fe4000f8e00ff */
[----:B------:R-:W-:Y:S02]  /*4e40*/  USEL UR4, UR38, UR50, !UP2 ;  /* 0x0000003226047287 */ /* 0x000fe4000d000000 */
[----:B------:R-:W-:Y:S02]  /*4e50*/  UISETP.NE.AND UP0, UPT, UR17, 0x1, UPT ;  /* 0x000000011100788c */ /* 0x000fe4000bf05270 */
[----:B------:R-:W-:Y:S02]  /*4e60*/  UP2UR UR21, UPR, URZ, 0x2 ;  /* 0x00000002ff157883 */ /* 0x000fe40008000000 */
[----:B------:R-:W-:Y:S02]  /*4e70*/  UISETP.NE.AND UP1, UPT, UR39, 0x1, UPT ;  /* 0x000000012700788c */ /* 0x000fe4000bf25270 */
[----:B------:R-:W-:Y:S02]  /*4e80*/  UIMAD.WIDE.U32 UR12, UR4, UR18, URZ ;  /* 0x00000012040c72a5 */ /* 0x000fe4000f8e00ff */
[----:B------:R-:W-:Y:S01]  /*4e90*/  USEL UR7, UR44, UR51, !UP0 ;  /* 0x000000332c077287 */ /* 0x000fe2000c000000 */
[----:B------:R-:W-:Y:S02]  /*4ea0*/  UMOV UR5, UR9 ;  /* 0x0000000900057c82 */ /* 0x000fe40008000000 */
[----:B------:R-:W-:Y:S02]  /*4eb0*/  USHF.R.U32.HI UR6, URZ, UR54, UR5 ;  /* 0x00000036ff067299 */ /* 0x000fe40008011605 */
[----:B------:R-:W-:Y:S02]  /*4ec0*/  UIMAD.WIDE.U32 UR22, UR7, UR18, URZ ;  /* 0x00000012071672a5 */ /* 0x000fe4000f8e00ff */
[----:B------:R-:W-:Y:S02]  /*4ed0*/  USEL UR6, UR15, UR6, !UP2 ;  /* 0x000000060f067287 */ /* 0x000fe4000d000000 */
[----:B------:R-:W-:Y:S01]  /*4ee0*/  UISETP.NE.AND UP2, UPT, UR14, URZ, UPT ;  /* 0x000000ff0e00728c */ /* 0x000fe2000bf45270 */
[----:B------:R-:W-:Y:S01]  /*4ef0*/  UMOV UR5, UR11 ;  /* 0x0000000b00057c82 */ /* 0x000fe20008000000 */
[----:B------:R-:W-:Y:S02]  /*4f00*/  UIMAD.WIDE.U32 UR10, UR6, UR18, URZ ;  /* 0x00000012060a72a5 */ /* 0x000fe4000f8e00ff */
[----:B------:R-:W-:Y:S03]  /*4f10*/  USHF.R.U32.HI UR8, URZ, UR29, UR5 ;  /* 0x0000001dff087299 */ /* 0x000fe60008011605 */
[----:B------:R-:W-:Y:S02]  /*4f20*/  UMOV UR5, UR13 ;  /* 0x0000000d00057c82 */ /* 0x000fe40008000000 */
[----:B------:R-:W-:Y:S03]  /*4f30*/  @UP1 USHF.R.U32.HI UR4, URZ, UR19, UR5 ;  /* 0x00000013ff041299 */ /* 0x000fe60008011605 */
[----:B------:R-:W-:Y:S01]  /*4f40*/  UMOV UR5, UR23 ;  /* 0x0000001700057c82 */ /* 0x000fe20008000000 */
[----:B------:R-:W-:Y:S02]  /*4f50*/  UIMAD UR4, UR39, UR4, URZ ;  /* 0x00000004270472a4 */ /* 0x000fe4000f8e02ff */
[----:B------:R-:W-:Y:S02]  /*4f60*/  @UP1 USHF.R.U32.HI UR7, URZ, UR19, UR5 ;  /* 0x00000013ff071299 */ /* 0x000fe40008011605 */
[----:B------:R-:W-:Y:S02]  /*4f70*/  USEL UR5, UR16, UR8, !UP0 ;  /* 0x0000000810057287 */ /* 0x000fe4000c000000 */
[----:B------:R-:W-:Y:S02]  /*4f80*/  UIMAD UR8, UR39, UR7, URZ ;  /* 0x00000007270872a4 */ /* 0x000fe4000f8e02ff */
[----:B------:R-:W-:Y:S03]  /*4f90*/  UISETP.GE.AND UP0, UPT, UR6, UR4, UPT ;  /* 0x000000040600728c */ /* 0x000fe6000bf06270 */
[----:B------:R-:W-:Y:S01]  /*4fa0*/  UMOV UR4, UR11 ;  /* 0x0000000b00047c82 */ /* 0x000fe20008000000 */
[----:B------:R-:W-:Y:S02]  /*4fb0*/  UISETP.GE.OR UP0, UPT, UR5, UR8, UP0 ;  /* 0x000000080500728c */ /* 0x000fe40008706670 */
[----:B------:R-:W-:Y:S02]  /*4fc0*/  USHF.R.U32.HI UR4, URZ, UR19, UR4 ;  /* 0x00000013ff047299 */ /* 0x000fe40008011604 */
[----:B------:R-:W-:Y:S02]  /*4fd0*/  UIMAD.WIDE.U32 UR8, UR5, UR18, URZ ;  /* 0x00000012050872a5 */ /* 0x000fe4000f8e00ff */
[----:B------:R-:W-:Y:S04]  /*4fe0*/  USEL UR10, UR6, UR4, !UP1 ;  /* 0x00000004060a7287 */ /* 0x000fe8000c800000 */
[----:B------:R-:W-:Y:S01]  /*4ff0*/  UIADD3 UR11, UPT, UPT, -UR10, URZ, URZ ;  /* 0x000000ff0a0b7290 */ /* 0x000fe2000fffe1ff */
[----:B------:R-:W-:Y:S02]  /*5000*/  @!UP0 UMOV UR4, UR9 ;  /* 0x0000000900048c82 */ /* 0x000fe40008000000 */
[----:B------:R-:W-:Y:S02]  /*5010*/  @!UP0 USHF.R.U32.HI UR4, URZ, UR19, UR4 ;  /* 0x00000013ff048299 */ /* 0x000fe40008011604 */
[----:B------:R-:W-:Y:S02]  /*5020*/  UIMAD UR8, UR39, UR11, UR6 ;  /* 0x0000000b270872a4 */ /* 0x000fe4000f8e0206 */
[----:B------:R-:W-:Y:S02]  /*5030*/  @!UP0 USEL UR4, UR5, UR4, !UP1 ;  /* 0x0000000405048287 */ /* 0x000fe4000c800000 */
[----:B------:R-:W-:Y:S02]  /*5040*/  UISETP.NE.AND UP1, UPT, UR21, URZ, UPT ;  /* 0x000000ff1500728c */ /* 0x000fe4000bf25270 */
[----:B------:R-:W-:Y:S02]  /*5050*/  @!UP0 UIMAD UR8, UR7, UR8, UR4 ;  /* 0x00000008070882a4 */ /* 0x000fe4000f8e0204 */
[----:B------:R-:W-:Y:S02]  /*5060*/  @!UP0 UIADD3 UR9, UPT, UPT, UR10, -UR4, URZ ;  /* 0x800000040a098290 */ /* 0x000fe4000fffe0ff */
[----:B------:R-:W-:Y:S02]  /*5070*/  UIADD3 UR4, UPT, UPT, -UR5, URZ, URZ ;  /* 0x000000ff05047290 */ /* 0x000fe4000fffe1ff */
[----:B------:R-:W-:Y:S02]  /*5080*/  UIADD3 UR7, UPT, UPT, -UR6, URZ, URZ ;  /* 0x000000ff06077290 */ /* 0x000fe4000fffe1ff */
[----:B------:R-:W-:Y:S02]  /*5090*/  @!UP0 UIMAD UR6, UR9, UR39, UR5 ;  /* 0x00000027090682a4 */ /* 0x000fe4000f8e0205 */
[----:B------:R-:W-:Y:S02]  /*50a0*/  UIMAD UR16, UR17, UR4, UR16 ;  /* 0x00000004111072a4 */ /* 0x000fe4000f8e0210 */
[----:B------:R-:W-:Y:S01]  /*50b0*/  UIMAD UR15, UR30, UR7, UR15 ;  /* 0x000000071e0f72a4 */ /* 0x000fe2000f8e020f */
[----:B------:R-:W-:Y:S02]  /*50c0*/  @!UP0 UMOV UR5, UR8 ;  /* 0x0000000800058c82 */ /* 0x000fe40008000000 */
[----:B------:R-:W-:Y:S02]  /*50d0*/  UIMAD UR16, UR5, UR17, UR16 ;  /* 0x00000011051072a4 */ /* 0x000fe4000f8e0210 */
[----:B------:R-:W-:Y:S11]  /*50e0*/  UIMAD UR15, UR6, UR30, UR15 ;  /* 0x0000001e060f72a4 */ /* 0x000ff6000f8e020f */
[----:B------:R-:W-:Y:S01]  /*50f0*/  @!UPT UIADD3 URZ, UPT, UPT, URZ, URZ, URZ ;  /* 0x000000fffffff290 */ /* 0x000fe2000fffe0ff */
.L_x_86:
[----:B------:R-:W1:Y:S01]  /*5100*/  @!UP3 LDCU.128 UR8, c[0x0][0xc10] ;  /* 0x00018200ff08b7ac */ /* 0x000e620008000c00 */
[----:B------:R-:W-:Y:S02]  /*5110*/  ISETP.NE.U32.AND P1, PT, RZ, UR26, PT ;  /* 0x0000001aff007c0c */ /* 0x000fe4000bf25070 */
[----:B------:R-:W-:Y:S02]  /*5120*/  SHF.L.U32 R8, R10, 0x1f, RZ ;  /* 0x0000001f0a087819 */ /* 0x000fe400000006ff */
[----:B------:R-:W-:Y:S01]  /*5130*/  ISETP.NE.AND.EX P1, PT, RZ, UR27, PT, P1 ;  /* 0x0000001bff007c0c */ /* 0x000fe2000bf25310 */
[----:B------:R-:W2:Y:S01]  /*5140*/  @!UP3 LDCU UR5, c[0x0][0xc0c] ;  /* 0x00018180ff05b7ac */ /* 0x000ea20008000800 */
[----:B-1----:R-:W-:Y:S07]  /*5150*/  UIMAD.WIDE.U32 UR6, UR16, UR8, URZ ;  /* 0x00000008100672a5 */ /* 0x002fee000f8e00ff */
[----:B------:R-:W-:Y:S01]  /*5160*/  @!UP3 UMOV UR4, UR7 ;  /* 0x000000070004bc82 */ /* 0x000fe20008000000 */
[----:B--2---:R-:W-:Y:S02]  /*5170*/  @!UP3 UISETP.NE.AND UP0, UPT, UR5, 0x1, UPT ;  /* 0x000000010500b88c */ /* 0x004fe4000bf05270 */
[----:B------:R-:W-:Y:S02]  /*5180*/  @!UP3 USHF.R.U32.HI UR4, URZ, UR9, UR4 ;  /* 0x00000009ff04b299 */ /* 0x000fe40008011604 */
[----:B------:R-:W-:Y:S02]  /*5190*/  UIMAD.WIDE.U32 UR6, UR15, UR11, URZ ;  /* 0x0000000b0f0672a5 */ /* 0x000fe4000f8e00ff */
[----:B------:R-:W-:Y:S02]  /*51a0*/  @!UP3 USEL UR8, UR16, UR4, !UP0 ;  /* 0x000000041008b287 */ /* 0x000fe4000c000000 */
[----:B------:R-:W-:Y:S03]  /*51b0*/  @!UP3 UISETP.NE.AND UP0, UPT, UR10, 0x1, UPT ;  /* 0x000000010a00b88c */ /* 0x000fe6000bf05270 */
[----:B------:R-:W-:Y:S01]  /*51c0*/  @!UP3 UMOV UR6, UR7 ;  /* 0x000000070006bc82 */ /* 0x000fe20008000000 */
[----:B------:R-:W-:Y:S01]  /*51d0*/  USHF.L.U32 UR7, UR24, 0x6, URZ ;  /* 0x0000000618077899 */ /* 0x000fe200080006ff */
[----:B------:R-:W1:Y:S02]  /*51e0*/  @!UP3 LDCU UR4, c[0x0][0xc20] ;  /* 0x00018400ff04b7ac */ /* 0x000e640008000800 */
[----:B-1----:R-:W-:Y:S04]  /*51f0*/  @!UP3 USHF.R.U32.HI UR6, URZ, UR4, UR6 ;  /* 0x00000004ff06b299 */ /* 0x002fe80008011606 */
[----:B------:R-:W-:Y:S04]  /*5200*/  @!UP3 USEL UR6, UR15, UR6, !UP0 ;  /* 0x000000060f06b287 */ /* 0x000fe8000c000000 */
[----:B------:R-:W-:Y:S02]  /*5210*/  @!UP3 UIADD3 UR4, UPT, UPT, -UR8, UR6, URZ ;  /* 0x000000060804b290 */ /* 0x000fe4000fffe1ff */
[----:B------:R-:W-:Y:S02]  /*5220*/  @!UP3 UIADD3 UR6, UPT, UPT, UR8, -UR6, URZ ;  /* 0x800000060806b290 */ /* 0x000fe4000fffe0ff */
[----:B------:R-:W-:Y:S02]  /*5230*/  @!UP3 UIMAD UR16, UR4, UR5, UR16 ;  /* 0x000000050410b2a4 */ /* 0x000fe4000f8e0210 */
[----:B------:R-:W-:Y:S01]  /*5240*/  @!UP3 UIMAD UR15, UR6, UR10, UR15 ;  /* 0x0000000a060fb2a4 */ /* 0x000fe2000f8e020f */
[----:B------:R-:W-:Y:S11]  /*5250*/  BRA.U UP4, `(.L_x_87) ;  /* 0x0000000104107547 */ /* 0x000ff6000b800000 */
[----:B------:R-:W-:Y:S04]  /*5260*/  MOV R2, UR56 ;  /* 0x0000003800027c02 */ /* 0x000fe80008000f00 */
[----:B------:R-:W-:Y:S04]  /*5270*/  SHF.L.U32 R2, R2, 0x1f, RZ ;  /* 0x0000001f02027819 */ /* 0x000fe800000006ff */
[----:B------:R-:W1:Y:S02]  /*5280*/  SYNCS.PHASECHK.TRANS64.TRYWAIT P2, [UR20+0xd8], R2 ;  /* 0x0000d802ff0075a7 */ /* 0x000e640008041114 */
[----:B-1----:R-:W-:Y:S05]  /*5290*/  @!P2 BRA `(.L_x_88) ;  /* 0x0000004c00a0a947 */ /* 0x002fea0003800000 */
.L_x_87:
[----:B------:R-:W-:Y:S05]  /*52a0*/  BRA.U !UP6, `(.L_x_89) ;  /* 0x000000010e387547 */ /* 0x000fea000b800000 */
[----:B------:R-:W-:Y:S01]  /*52b0*/  UPLOP3.LUT UP1, UPT, UPT, UPT, UP5, 0x80, 0x8 ;  /* 0x000000000008789c */ /* 0x000fe20003f2f050 */
[----:B-1----:R-:W-:Y:S01]  /*52c0*/  HFMA2 R0, -RZ, RZ, 0, 5.9604644775390625e-08 ;  /* 0x00000001ff007431 */ /* 0x002fe200000001ff */
[----:B------:R-:W1:Y:S01]  /*52d0*/  LDCU.64 UR8, c[0x0][0x358] ;  /* 0x00006b00ff0877ac */ /* 0x000e620008000a00 */
[----:B------:R-:W-:Y:S03]  /*52e0*/  IMAD.MOV.U32 R59, RZ, RZ, 0x1 ;  /* 0x00000001ff3b7424 */ /* 0x000fe600078e00ff */
[----:B------:R-:W-:Y:S05]  /*52f0*/  PLOP3.LUT P2, PT, PT, PT, UP1, 0x80, 0x8 ;  /* 0x000000000008781c */ /* 0x000fea0003f4f018 */
[----:B------:R-:W2:Y:S01]  /*5300*/  @UP1 LDCU.64 UR4, c[0x0][0x988] ;  /* 0x00013100ff0417ac */ /* 0x000ea20008000a00 */
[----:B------:R-:W-:Y:S07]  /*5310*/  @UP1 UIMAD UR6, UR53, UR26, URZ ;  /* 0x0000001a350612a4 */ /* 0x000fee000f8e02ff */
[----:B------:R-:W-:Y:S01]  /*5320*/  @!P2 PRMT R59, R0, 0x7610, R59 ;  /* 0x00007610003ba816 */ /* 0x000fe2000000003b */
[----:B--2---:R-:W-:Y:S06]  /*5330*/  @UP1 UIMAD.WIDE UR4, UR6, 0x4, UR4 ;  /* 0x00000004060418a5 */ /* 0x004fec000f8e0204 */
[----:B------:R-:W-:Y:S01]  /*5340*/  IMAD.U32 R14, RZ, RZ, UR4 ;  /* 0x00000004ff0e7e24 */ /* 0x000fe2000f8e00ff */
[----:B------:R-:W-:Y:S04]  /*5350*/  MOV R15, UR5 ;  /* 0x00000005000f7c02 */ /* 0x000fe80008000f00 */
[----:B------:R-:W2:Y:S01]  /*5360*/  @!UP1 LDCU UR4, c[0x0][0x980] ;  /* 0x00013000ff0497ac */ /* 0x000ea20008000800 */
[----:B-1---5:R3:W5:Y:S02]  /*5370*/  @P2 LDG.E R27, desc[UR8][R14.64] ;  /* 0x000000080e1b2981 */ /* 0x022764000c1e1900 */
[----:B--23--:R-:W-:Y:S07]  /*5380*/  @!P2 IMAD.U32 R27, RZ, RZ, UR4 ;  /* 0x00000004ff1bae24 */ /* 0x00cfee000f8e00ff */
.L_x_89:
[----:B-----5:R-:W-:Y:S01]  /*5390*/  @!P1 FSETP.EQ.AND P3, PT, R27, RZ, PT ;  /* 0x000000ff1b00920b */ /* 0x020fe20003f62000 */
[----:B------:R-:W-:Y:S01]  /*53a0*/  @!UPT UIADD3 URZ, UPT, UPT, URZ, URZ, URZ ;  /* 0x000000fffffff290 */ /* 0x000fe2000fffe0ff */
[----:B------:R-:W-:Y:S11]  /*53b0*/  @!P1 BRA `(.L_x_90) ;  /* 0x0000000000149947 */ /* 0x000ff60003800000 */
[----:B------:R-:W-:Y:S02]  /*53c0*/  LOP3.LUT P1, RZ, R59, 0xff, RZ, 0xc0, !PT ;  /* 0x000000ff3bff7812 */ /* 0x000fe4000782c0ff */
[----:B------:R-:W-:Y:S04]  /*53d0*/  PLOP3.LUT P3, PT, PT, PT, UP1, 0x80, 0x8 ;  /* 0x000000000008781c */ /* 0x000fe80003f6f018 */
[----:B------:R-:W-:Y:S07]  /*53e0*/  PLOP3.LUT P3, PT, P3, PT, PT, 0x8, 0x80 ;  /* 0x000000000080781c */ /* 0x000fee0001f6e170 */
[----:B------:R-:W-:Y:S11]  /*53f0*/  @P1 FSETP.EQ.AND P3, PT, R27, RZ, PT ;  /* 0x000000ff1b00120b */ /* 0x000ff60003f62000 */
[----:B------:R-:W-:Y:S02]  /*5400*/  @!UPT UIADD3 URZ, UPT, UPT, URZ, URZ, URZ ;  /* 0x000000fffffff290 */ /* 0x000fe4000fffe0ff */
.L_x_90:
[----:B------:R-:W-:Y:S01]  /*5410*/  USHF.L.U32 UR11, UR52, 0x7, URZ ;  /* 0x00000007340b7899 */ /* 0x000fe200080006ff */
[----:B------:R-:W2:Y:S01]  /*5420*/  SYNCS.PHASECHK.TRANS64.TRYWAIT P1, [UR20+0xb0], R8 ;  /* 0x0000b008ff0075a7 */ /* 0x000ea20008021114 */
[----:B------:R-:W-:Y:S02]  /*5430*/  UISETP.NE.AND UP0, UPT, UR32, 0x1, UPT ;  /* 0x000000012000788c */ /* 0x000fe4000bf05270 */
[----:B------:R-:W-:Y:S01]  /*5440*/  UIMAD.WIDE.U32 UR4, UR11, UR33, URZ ;  /* 0x000000210b0472a5 */ /* 0x000fe2000f8e00ff */
[----:B------:R-:W-:Y:S04]  /*5450*/  ELECT P2, URZ, PT ;  /* 0x0000000000ff782f */ /* 0x000fe80003840000 */
[----:B------:R-:W-:Y:S02]  /*5460*/  PLOP3.LUT P2, PT, P3, P2, PT, 0xf2, 0x2f ;  /* 0x00000000002f781c */ /* 0x000fe40001f45e72 */
[----:B------:R-:W-:Y:S02]  /*5470*/  UMOV UR4, UR5 ;  /* 0x0000000500047c82 */ /* 0x000fe40008000000 */
[----:B------:R-:W-:Y:S04]  /*5480*/  USHF.R.U32.HI UR4, URZ, UR34, UR4 ;  /* 0x00000022ff047299 */ /* 0x000fe80008011604 */
[----:B------:R-:W-:Y:S02]  /*5490*/  USEL UR12, UR11, UR4, !UP0 ;  /* 0x000000040b0c7287 */ /* 0x000fe4000c000000 */
[----:B------:R-:W-:Y:S02]  /*54a0*/  UISETP.NE.AND UP0, UPT, UR35, 0x1, UPT ;  /* 0x000000012300788c */ /* 0x000fe4000bf05270 */
[----:B------:R-:W-:Y:S02]  /*54b0*/  UIMAD.WIDE.U32 UR4, UR12, UR40, URZ ;  /* 0x000000280c0472a5 */ /* 0x000fe4000f8e00ff */
[----:B------:R-:W-:Y:S01]  /*54c0*/  UIADD3 UR6, UPT, UPT, -UR12, URZ, URZ ;  /* 0x000000ff0c067290 */ /* 0x000fe2000fffe1ff */
[----:B-1----:R-:W-:Y:S03]  /*54d0*/  @!P2 IMAD.MOV.U32 R0, RZ, 0x20, RZ ;  /* 0x00000020ff00a824 */ /* 0x002fe600078e00ff */
[----:B------:R-:W-:Y:S01]  /*54e0*/  UIMAD UR11, UR32, UR6, UR11 ;  /* 0x00000006200b72a4 */ /* 0x000fe2000f8e020b */
[----:B------:R-:W-:Y:S01]  /*54f0*/  @!P2 IMAD.MOV.U32 R0, RZ, 0x400, R0 ;  /* 0x00000400ff00a824 */ /* 0x000fe200078e0000 */
[----:B------:R-:W-:Y:S02]  /*5500*/  UMOV UR4, UR5 ;  /* 0x0000000500047c82 */ /* 0x000fe40008000000 */
[----:B------:R-:W-:Y:S04]  /*5510*/  USHF.R.U32.HI UR4, URZ, UR41, UR4 ;  /* 0x00000029ff047299 */ /* 0x000fe80008011604 */
[----:B------:R-:W-:Y:S02]  /*5520*/  USEL UR13, UR12, UR4, !UP0 ;  /* 0x000000040c0d7287 */ /* 0x000fe4000c000000 */
[----:B------:R-:W-:Y:S02]  /*5530*/  UISETP.NE.AND UP0, UPT, UR42, 0x1, UPT ;  /* 0x000000012a00788c */ /* 0x000fe4000bf05270 */
[----:B------:R-:W-:Y:S07]  /*5540*/  UIMAD.WIDE.U32 UR4, UR13, UR43, URZ ;  /* 0x0000002b0d0472a5 */ /* 0x000fee000f8e00ff */
[----:B------:R-:W-:Y:S02]  /*5550*/  UMOV UR4, UR5 ;  /* 0x0000000500047c82 */ /* 0x000fe40008000000 */
[----:B------:R-:W-:Y:S04]  /*5560*/  USHF.R.U32.HI UR4, URZ, UR55, UR4 ;  /* 0x00000037ff047299 */ /* 0x000fe80008011604 */
[----:B------:R-:W-:Y:S02]  /*5570*/  USEL UR14, UR13, UR4, !UP0 ;  /* 0x000000040d0e7287 */ /* 0x000fe4000c000000 */
[----:B------:R-:W-:Y:S02]  /*5580*/  UIADD3 UR4, UPT, UPT, -UR13, URZ, URZ ;  /* 0x000000ff0d047290 */ /* 0x000fe4000fffe1ff */
[----:B------:R-:W-:Y:S02]  /*5590*/  UIADD3 UR5, UPT, UPT, -UR14, URZ, URZ ;  /* 0x000000ff0e057290 */ /* 0x000fe4000fffe1ff */
[----:B------:R-:W-:Y:S02]  /*55a0*/  UIMAD UR12, UR35, UR4, UR12 ;  /* 0x00000004230c72a4 */ /* 0x000fe4000f8e020c */
[----:B------:R-:W-:Y:S01]  /*55b0*/  UIMAD UR13, UR42, UR5, UR13 ;  /* 0x000000052a0d72a4 */ /* 0x000fe2000f8e020d */
[----:B--2---:R-:W-:Y:S11]  /*55c0*/  @!P1 BRA `(.L_x_91) ;  /* 0x0000004800ec9947 */ /* 0x004ff60003800000 */
.L_x_187:
[----:B------:R-:W-:Y:S01]  /*55d0*/  @!P2 R2UR UR4, R0 ;  /* 0x000000000004a2ca */ /* 0x000fe200000e0000 */
[----:B------:R-:W-:Y:S01]  /*55e0*/  VOTEU.ALL UP0, P2 ;  /* 0x0000000000ff7886 */ /* 0x000fe20001000000 */
[----:B-1----:R-:W-:Y:S04]  /*55f0*/  @!P2 IADD3 R2, P1, PT, R12, 0x680, RZ ;  /* 0x000006800c02a810 */ /* 0x002fe80007f3e0ff */
[----:B------:R-:W-:Y:S01]  /*5600*/  @!P2 R2UR UR5, R2 ;  /* 0x000000000205a2ca */ /* 0x000fe200000e0000 */
[----:B------:R-:W-:Y:S01]  /*5610*/  @!P2 IMAD.X R0, RZ, RZ, R13, P1 ;  /* 0x000000ffff00a224 */ /* 0x000fe200008e060d */
[----:B------:R-:W-:Y:S05]  /*5620*/  @!UP0 UIADD3 UR8, UPT, UPT, UR20, 0x200, URZ ;  /* 0x0000020014088890 */ /* 0x000fea000fffe0ff */
[----:B------:R-:W-:Y:S01]  /*5630*/  @!UP0 UPRMT UR6, UR4, 0x5410, URZ ;  /* 0x0000541004068896 */ /* 0x000fe200080000ff */
[----:B------:R-:W-:Y:S01]  /*5640*/  @!P2 R2UR UR4, R0 ;  /* 0x000000000004a2ca */ /* 0x000fe200000e0000 */
[----:B------:R-:W-:Y:S01]  /*5650*/  VOTEU.ALL UP0, P2 ;  /* 0x0000000000ff7886 */ /* 0x000fe20001000000 */
[----:B------:R-:W-:Y:S03]  /*5660*/  @!P2 IMAD.MOV.U32 R0, RZ, RZ, 0x2000 ;  /* 0x00002000ff00a424 */ /* 0x000fe600078e00ff */
[----:B------:R-:W-:Y:S01]  /*5670*/  IMAD.U32 R14, RZ, RZ, UR5 ;  /* 0x00000005ff0e7e24 */ /* 0x000fe2000f8e00ff */
[----:B------:R-:W-:Y:S01]  /*5680*/  @!UP0 UMOV UR9, UR37 ;  /* 0x0000002500098c82 */ /* 0x000fe20008000000 */
[----:B------:R-:W-:Y:S06]  /*5690*/  @!UP0 UMOV UR10, UR7 ;  /* 0x00000007000a8c82 */ /* 0x000fec0008000000 */
[----:B------:R-:W-:Y:S01]  /*56a0*/  IMAD.U32 R15, RZ, RZ, UR4 ;  /* 0x00000004ff0f7e24 */ /* 0x000fe2000f8e00ff */
[----:B------:R-:W-:Y:S04]  /*56b0*/  @!P2 R2UR UR4, R14 ;  /* 0x000000000e04a2ca */ /* 0x000fe800000e0000 */
[----:B------:R-:W-:Y:S11]  /*56c0*/  @!P2 R2UR UR5, R15 ;  /* 0x000000000f05a2ca */ /* 0x000ff600000e0000 */
[----:B------:R-:W-:Y:S02]  /*56d0*/  @!UPT UIADD3 URZ, UPT, UPT, URZ, URZ, URZ ;  /* 0x000000fffffff290 */ /* 0x000fe4000fffe0ff */
[----:B------:R1:W-:Y:S01]  /*56e0*/  @!UP0 UTMALDG.5D.IM2COL [UR8], [UR4], UR6 ;  /* 0x00000008040083b4 */ /* 0x0003e20008060006 */
[----:B------:R2:W-:Y:S01]  /*56f0*/  @!P2 SYNCS.ARRIVE.TRANS64.RED.A0TR RZ, [UR20+0x90], R0 ;  /* 0x00009000ffffa9a7 */ /* 0x0005e20008300414 */
[----:B------:R-:W-:Y:S01]  /*5700*/  SYNCS.ARRIVE.TRANS64.RED.A1T0 RZ, [UR49], RZ ;  /* 0x000000ffffff79a7 */ /* 0x000fe20008100431 */
[----:B--2---:R-:W-:Y:S01]  /*5710*/  @!P2 IMAD.MOV.U32 R0, RZ, 0x20, RZ ;  /* 0x00000020ff00a824 */ /* 0x004fe200078e00ff */
[----:B------:R-:W2:Y:S03]  /*5720*/  SYNCS.PHASECHK.TRANS64.TRYWAIT P1, [UR20+0xb8], R8 ;  /* 0x0000b808ff0075a7 */ /* 0x000ea60008021114 */
[----:B------:R-:W-:Y:S01]  /*5730*/  @!P2 IMAD.MOV.U32 R0, RZ, 0x400, R0 ;  /* 0x00000400ff00a824 */ /* 0x000fe200078e0000 */
[----:B-12---:R-:W-:Y:S06]  /*5740*/  @!P1 BRA `(.L_x_92) ;  /* 0x0000004800a49947 */ /* 0x006fec0003800000 */
.L_x_189:
[----:B------:R-:W-:Y:S01]  /*5750*/  @!P2 R2UR UR4, R0 ;  /* 0x000000000004a2ca */ /* 0x000fe200000e0000 */
[----:B------:R-:W-:Y:S01]  /*5760*/  VOTEU.ALL UP0, P2 ;  /* 0x0000000000ff7886 */ /* 0x000fe20001000000 */
[----:B-1----:R-:W-:Y:S04]  /*5770*/  @!P2 IADD3 R2, P1, PT, R12, 0x680, RZ ;  /* 0x000006800c02a810 */ /* 0x002fe80007f3e0ff */
[----:B------:R-:W-:Y:S01]  /*5780*/  @!P2 R2UR UR5, R2 ;  /* 0x000000000205a2ca */ /* 0x000fe200000e0000 */
[----:B------:R-:W-:Y:S01]  /*5790*/  @!P2 IMAD.X R0, RZ, RZ, R13, P1 ;  /* 0x000000ffff00a224 */ /* 0x000fe200008e060d */
[----:B------:R-:W-:Y:S02]  /*57a0*/  @!UP0 UIADD3 UR10, UPT, UPT, UR7, 0x10, URZ ;  /* 0x00000010070a8890 */ /* 0x000fe4000fffe0ff */
[----:B------:R-:W-:Y:S03]  /*57b0*/  @!UP0 UIADD3 UR8, UPT, UPT, UR20, 0x2200, URZ ;  /* 0x0000220014088890 */ /* 0x000fe6000fffe0ff */
[----:B------:R-:W-:Y:S01]  /*57c0*/  @!UP0 UPRMT UR6, UR4, 0x5410, URZ ;  /* 0x0000541004068896 */ /* 0x000fe200080000ff */
[----:B------:R-:W-:Y:S01]  /*57d0*/  @!P2 R2UR UR4, R0 ;  /* 0x000000000004a2ca */ /* 0x000fe200000e0000 */
[----:B------:R-:W-:Y:S01]  /*57e0*/  VOTEU.ALL UP0, P2 ;  /* 0x0000000000ff7886 */ /* 0x000fe20001000000 */
[----:B------:R-:W-:Y:S03]  /*57f0*/  @!P2 IMAD.MOV.U32 R0, RZ, RZ, 0x2000 ;  /* 0x00002000ff00a424 */ /* 0x000fe600078e00ff */
[----:B------:R-:W-:Y:S01]  /*5800*/  IMAD.U32 R14, RZ, RZ, UR5 ;  /* 0x00000005ff0e7e24 */ /* 0x000fe2000f8e00ff */
[----:B------:R-:W-:Y:S07]  /*5810*/  @!UP0 UMOV UR9, UR36 ;  /* 0x0000002400098c82 */ /* 0x000fee0008000000 */
        /* <DEDUP_REMOVED lines=11> */
.L_x_191:
[----:B------:R-:W-:Y:S01]  /*58d0*/  @!P2 R2UR UR4, R0 ;  /* 0x000000000004a2ca */ /* 0x000fe200000e0000 */
[----:B------:R-:W-:Y:S01]  /*58e0*/  VOTEU.ALL UP0, P2 ;  /* 0x0000000000ff7886 */ /* 0x000fe20001000000 */
[----:B-1----:R-:W-:Y:S02]  /*58f0*/  @!P2 IADD3 R2, P1, PT, R12, 0x680, RZ ;  /* 0x000006800c02a810 */ /* 0x002fe40007f3e0ff */
[----:B------:R-:W-:Y:S02]  /*5900*/  @P0 SHF.R.U32.HI R4, RZ, 0x10, R5 ;  /* 0x00000010ff040819 */ /* 0x000fe40000011605 */
[----:B------:R-:W-:Y:S01]  /*5910*/  @!P2 R2UR UR5, R2 ;  /* 0x000000000205a2ca */ /* 0x000fe200000e0000 */
[----:B------:R-:W-:Y:S01]  /*5920*/  @!P2 IMAD.X R0, RZ, RZ, R13, P1 ;  /* 0x000000ffff00a224 */ /* 0x000fe200008e060d */
[----:B------:R-:W-:Y:S01]  /*5930*/  @!UP0 UIADD3 UR10, UPT, UPT, UR7, 0x20, URZ ;  /* 0x00000020070a8890 */ /* 0x000fe2000fffe0ff */
[----:B------:R-:W-:Y:S01]  /*5940*/  @P0 R2UR UR53, R4 ;  /* 0x00000000043502ca */ /* 0x000fe200000e0000 */
        /* <DEDUP_REMOVED lines=14> */
[----:B------:R-:W2:Y:S02]  /*5a30*/  SYNCS.PHASECHK.TRANS64.TRYWAIT P1, [UR20+0xc8], R8 ;  /* 0x0000c808ff0075a7 */ /* 0x000ea40008021114 */
[----:B-12---:R-:W-:Y:S05]  /*5a40*/  @!P1 BRA `(.L_x_94) ;  /* 0x0000004800149947 */ /* 0x006fea0003800000 */
.L_x_193:
[----:B-1----:R-:W-:Y:S01]  /*5a50*/  @!P2 IMAD.MOV.U32 R0, RZ, 0x20, RZ ;  /* 0x00000020ff00a824 */ /* 0x002fe200078e00ff */
[----:B------:R-:W-:Y:S01]  /*5a60*/  @!P2 IADD3 R2, P0, PT, R12, 0x680, RZ ;  /* 0x000006800c02a810 */ /* 0x000fe20007f1e0ff */
[----:B------:R-:W-:Y:S01]  /*5a70*/  VOTEU.ALL UP0, P2 ;  /* 0x0000000000ff7886 */ /* 0x000fe20001000000 */
[----:B------:R-:W-:Y:S01]  /*5a80*/  R2UR UR22, R67 ;  /* 0x00000000431672ca */ /* 0x000fe200000e0000 */
[----:B------:R-:W-:Y:S01]  /*5a90*/  @!P2 IMAD.MOV.U32 R0, RZ, 0x400, R0 ;  /* 0x00000400ff00a824 */ /* 0x000fe200078e0000 */
[----:B------:R-:W-:Y:S01]  /*5aa0*/  @!P2 R2UR UR5, R2 ;  /* 0x000000000205a2ca */ /* 0x000fe200000e0000 */
[----:B------:R-:W-:Y:S01]  /*5ab0*/  UPLOP3.LUT UP4, UPT, UPT, UPT, UPT, 0x80, 0x8 ;  /* 0x000000000008789c */ /* 0x000fe20003f8f070 */
[----:B------:R-:W-:Y:S01]  /*5ac0*/  R2UR UR21, R68 ;  /* 0x00000000441572ca */ /* 0x000fe200000e0000 */
[----:B------:R-:W-:Y:S01]  /*5ad0*/  @!UP0 UIADD3 UR8, UPT, UPT, UR20, 0x6200, URZ ;  /* 0x0000620014088890 */ /* 0x000fe2000fffe0ff */
[----:B------:R-:W-:Y:S01]  /*5ae0*/  @!P2 R2UR UR4, R0 ;  /* 0x000000000004a2ca */ /* 0x000fe200000e0000 */
[----:B------:R-:W-:Y:S01]  /*5af0*/  @!P2 IMAD.X R0, RZ, RZ, R13, P0 ;  /* 0x000000ffff00a224 */ /* 0x000fe200000e060d */
[----:B------:R-:W-:Y:S01]  /*5b00*/  @!UP0 UIADD3 UR10, UPT, UPT, UR7, 0x30, URZ ;  /* 0x00000030070a8890 */ /* 0x000fe2000fffe0ff */
[----:B------:R-:W-:Y:S01]  /*5b10*/  LOP3.LUT R10, R10, 0x1, RZ, 0x3c, !PT ;  /* 0x000000010a0a7812 */ /* 0x000fe200078e3cff */
[----:B------:R-:W-:Y:S01]  /*5b20*/  @!UP0 UIADD3 UR9, UPT, UPT, UR20, 0xa8, URZ ;  /* 0x000000a814098890 */ /* 0x000fe2000fffe0ff */
[----:B------:R-:W-:Y:S02]  /*5b30*/  LOP3.LUT R9, R9, 0x1, RZ, 0x3c, !PT ;  /* 0x0000000109097812 */ /* 0x000fe400078e3cff */
[----:B------:R-:W-:Y:S02]  /*5b40*/  UIADD3 UR24, UPT, UPT, UR15, UR22, URZ ;  /* 0x000000160f187290 */ /* 0x000fe4000fffe0ff */
[----:B------:R-:W-:Y:S02]  /*5b50*/  IMAD.U32 R4, RZ, RZ, UR5 ;  /* 0x00000005ff047e24 */ /* 0x000fe4000f8e00ff */
[----:B------:R-:W-:Y:S02]  /*5b60*/  UIADD3 UR52, UPT, UPT, UR16, UR21, URZ ;  /* 0x0000001510347290 */ /* 0x000fe4000fffe0ff */
[----:B------:R-:W-:Y:S01]  /*5b70*/  @!UP0 UPRMT UR6, UR4, 0x5410, URZ ;  /* 0x0000541004068896 */ /* 0x000fe200080000ff */
[----:B------:R-:W-:Y:S01]  /*5b80*/  @!P2 R2UR UR4, R0 ;  /* 0x000000000004a2ca */ /* 0x000fe200000e0000 */
[----:B------:R-:W-:Y:S11]  /*5b90*/  VOTEU.ALL UP0, P2 ;  /* 0x0000000000ff7886 */ /* 0x000ff60001000000 */
[----:B------:R-:W-:Y:S01]  /*5ba0*/  @!UPT UIADD3 URZ, UPT, UPT, URZ, URZ, URZ ;  /* 0x000000fffffff290 */ /* 0x000fe2000fffe0ff */
[----:B------:R-:W-:Y:S01]  /*5bb0*/  IMAD.U32 R5, RZ, RZ, UR4 ;  /* 0x00000004ff057e24 */ /* 0x000fe2000f8e00ff */
[----:B------:R-:W-:Y:S04]  /*5bc0*/  @!P2 R2UR UR4, R4 ;  /* 0x000000000404a2ca */ /* 0x000fe800000e0000 */
[----:B------:R-:W-:Y:S11]  /*5bd0*/  @!P2 R2UR UR5, R5 ;  /* 0x000000000505a2ca */ /* 0x000ff600000e0000 */
[----:B------:R-:W-:Y:S02]  /*5be0*/  @!UPT UIADD3 URZ, UPT, UPT, URZ, URZ, URZ ;  /* 0x000000fffffff290 */ /* 0x000fe4000fffe0ff */
[----:B------:R1:W-:Y:S01]  /*5bf0*/  @!UP0 UTMALDG.5D.IM2COL [UR8], [UR4], UR6 ;  /* 0x00000008040083b4 */ /* 0x0003e20008060006 */
[----:B------:R1:W-:Y:S01]  /*5c00*/  @!P2 SYNCS.ARRIVE.TRANS64.RED.A0TR RZ, [UR20+0xa8], R3 ;  /* 0x0000a803ffffa9a7 */ /* 0x0003e20008300414 */
[----:B------:R-:W-:Y:S01]  /*5c10*/  SYNCS.ARRIVE.TRANS64.RED.A1T0 RZ, [UR46], RZ ;  /* 0x000000ffffff79a7 */ /* 0x000fe2000810042e */
[----:B------:R-:W-:Y:S05]  /*5c20*/  BRA.U UP2, `(.L_x_95) ;  /* 0xfffffff102147547 */ /* 0x000fea000b83ffff */
[----:B------:R-:W-:-:S04]  /*5c30*/  SHF.L.U32 R2, R10, 0x1f, RZ ;  /* 0x0000001f0a027819 */ /* 0x000fc800000006ff */
[----:B------:R-:W2:Y:S02]  /*5c40*/  SYNCS.PHASECHK.TRANS64.TRYWAIT P0, [UR20+0xb0], R2 ;  /* 0x0000b002ff0075a7 */ /* 0x000ea40008001114 */
[----:B--2---:R-:W-:Y:S05]  /*5c50*/  @!P0 BRA `(.L_x_96) ;  /* 0x0000004400a88947 */ /* 0x004fea0003800000 */
.L_x_195:
[----:B------:R-:W3:Y:S02]  /*5c60*/  SYNCS.PHASECHK.TRANS64.TRYWAIT P0, [UR20+0xb8], R2 ;  /* 0x0000b802ff0075a7 */ /* 0x000ee40008001114 */
[----:B---3--:R-:W-:Y:S05]  /*5c70*/  @!P0 BRA `(.L_x_97) ;  /* 0x0000004400b88947 */ /* 0x008fea0003800000 */
.L_x_197:
[----:B------:R-:W3:Y:S02]  /*5c80*/  SYNCS.PHASECHK.TRANS64.TRYWAIT P0, [UR20+0xc0], R2 ;  /* 0x0000c002ff0075a7 */ /* 0x000ee40008001114 */
[----:B---3--:R-:W-:Y:S05]  /*5c90*/  @!P0 BRA `(.L_x_98) ;  /* 0x0000004400c88947 */ /* 0x008fea0003800000 */
.L_x_199:
[----:B--2---:R-:W-:-:S07]  /*5ca0*/  MOV R0, UR20 ;  /* 0x0000001400007c02 */ /* 0x004fce0008000f00 */
.L_x_99:
[----:B--2---:R-:W-:-:S04]  /*5cb0*/  SHF.L.U32 R2, R10, 0x1f, RZ ;  /* 0x0000001f0a027819 */ /* 0x004fc800000006ff */
[----:B------:R2:W3:Y:S03]  /*5cc0*/  SYNCS.PHASECHK.TRANS64.TRYWAIT P0, [R0+URZ+0xc8], R2 ;  /* 0x0000c802000075a7 */ /* 0x0004e600080011ff */
[----:B---3--:R-:W-:Y:S05]  /*5cd0*/  @!P0 NANOSLEEP.SYNCS 0x989680 ;  /* 0x009896800000895d */ /* 0x008fea0003900000 */
[----:B------:R-:W3:Y:S02]  /*5ce0*/  @!P0 SYNCS.PHASECHK.TRANS64 P0, [R0+URZ+0xc8], R2 ;  /* 0x0000c802000085a7 */ /* 0x000ee400080010ff */
[----:B-1-3--:R-:W-:Y:S05]  /*5cf0*/  @P0 EXIT ;  /* 0x000000000000094d */ /* 0x00afea0003800000 */
[----:B------:R-:W-:Y:S05]  /*5d00*/  BRA `(.L_x_99) ;  /* 0xfffffffc00e87947 */ /* 0x000fea000383ffff */
.L_x_84:
[----:B------:R-:W-:-:S06]  /*5d10*/  UISETP.GE.AND UP0, UPT, UR18, 0x4, UPT ;  /* 0x000000041200788c */ /* 0x000fcc000bf06270 */
[----:B------:R-:W-:-:S13]  /*5d20*/  PLOP3.LUT P0, PT, PT, PT, UP0, 0x80, 0x8 ;  /* 0x000000000008781c */ /* 0x000fda0003f0f008 */
[----:B-1----:R-:W-:Y:S05]  /*5d30*/  @!P0 EXIT ;  /* 0x000000000000894d */ /* 0x002fea0003800000 */
[----:B------:R-:W1:Y:S08]  /*5d40*/  S2UR UR4, SR_CgaCtaId ;  /* 0x00000000000479c3 */ /* 0x000e700000008800 */
[----:B------:R-:W-:Y:S01]  /*5d50*/  BAR.SYNC.DEFER_BLOCKING 0x6, 0xa0 ;  /* 0x0182800000007b1d */ /* 0x000fe20000010000 */
[C---:B------:R-:W-:Y:S01]  /*5d60*/  IMAD.SHL.U32 R0, R57.reuse, 0x10, RZ ;  /* 0x0000001039007824 */ /* 0x040fe200078e00ff */
[C---:B------:R-:W-:Y:S01]  /*5d70*/  SHF.L.U32 R23, R57.reuse, 0x10, RZ ;  /* 0x0000001039177819 */ /* 0x040fe200000006ff */
[C---:B------:R-:W-:Y:S01]  /*5d80*/  IMAD.SHL.U32 R56, R57.reuse, 0x2, RZ ;  /* 0x0000000239387824 */ /* 0x040fe200078e00ff */
[----:B------:R-:W-:Y:S01]  /*5d90*/  LOP3.LUT R58, R57, 0x60, RZ, 0xc0, !PT ;  /* 0x00000060393a7812 */ /* 0x000fe200078ec0ff */
[----:B------:R-:W-:Y:S01]  /*5da0*/  HFMA2 R55, -RZ, RZ, 0, 5.9604644775390625e-08 ;  /* 0x00000001ff377431 */ /* 0x000fe200000001ff */
[----:B------:R-:W-:-:S02]  /*5db0*/  UMOV UR50, 0x400 ;  /* 0x0000040000327882 */ /* 0x000fc40000000000 */
[----:B------:R-:W2:Y:S01]  /*5dc0*/  LDC.64 R50, c[0x0][0x9b0] ;  /* 0x00026c00ff327b82 */ /* 0x000ea20000000a00 */
[----:B------:R-:W3:Y:S01]  /*5dd0*/  LDCU.128 UR8, c[0x0][0xb80] ;  /* 0x00017000ff0877ac */ /* 0x000ee20008000c00 */
[----:B------:R-:W-:Y:S01]  /*5de0*/  LOP3.LUT R4, R0, 0x60, RZ, 0xc0, !PT ;  /* 0x0000006000047812 */ /* 0x000fe200078ec0ff */
[----:B------:R-:W-:Y:S01]  /*5df0*/  HFMA2 R53, -RZ, RZ, 0, 0 ;  /* 0x00000000ff357431 */ /* 0x000fe200000001ff */
[C---:B------:R-:W-:Y:S01]  /*5e00*/  LOP3.LUT R71, R57.reuse, 0x2, RZ, 0xc0, !PT ;  /* 0x0000000239477812 */ /* 0x040fe200078ec0ff */
[----:B------:R-:W-:Y:S01]  /*5e10*/  IMAD.MOV.U32 R54, RZ, RZ, RZ ;  /* 0x000000ffff367224 */ /* 0x000fe200078e00ff */
[----:B------:R-:W-:Y:S01]  /*5e20*/  LOP3.LUT R56, R4, 0xc, R56, 0xf8, !PT ;  /* 0x0000000c04387812 */ /* 0x000fe200078ef838 */
[----:B------:R-:W4:Y:S01]  /*5e30*/  LDCU UR62, c[0x0][0x370] ;  /* 0x00006e00ff3e77ac */ /* 0x000f220008000800 */
[----:B------:R-:W2:Y:S01]  /*5e40*/  LDC.64 R48, c[0x0][0x9a8] ;  /* 0x00026a00ff307b82 */ /* 0x000ea20000000a00 */
[----:B------:R-:W-:Y:S02]  /*5e50*/  LOP3.LUT R57, R57, 0x4, RZ, 0xc0, !PT ;  /* 0x0000000439397812 */ /* 0x000fe400078ec0ff */
[----:B------:R-:W-:Y:S01]  /*5e60*/  LOP3.LUT R56, R56, 0x790, R0, 0xf8, !PT ;  /* 0x0000079038387812 */ /* 0x000fe200078ef800 */
[----:B------:R-:W2:Y:S01]  /*5e70*/  LDCU UR48, c[0x0][0xc0c] ;  /* 0x00018180ff3077ac */ /* 0x000ea20008000800 */
[----:B------:R-:W-:-:S02]  /*5e80*/  MOV R22, RZ ;  /* 0x000000ff00167202 */ /* 0x000fc40000000f00 */
[----:B------:R-:W-:Y:S01]  /*5e90*/  LOP3.LUT R23, R23, 0x600000, RZ, 0xc0, !PT ;  /* 0x0060000017177812 */ /* 0x000fe200078ec0ff */
[----:B-1----:R-:W-:Y:S01]  /*5ea0*/  ULEA UR50, UR4, UR50, 0x18 ;  /* 0x0000003204327291 */ /* 0x002fe2000f8ec0ff */
[----:B------:R-:W1:Y:S01]  /*5eb0*/  LDCU.64 UR4, c[0x0][0x990] ;  /* 0x00013200ff0477ac */ /* 0x000e620008000a00 */
[----:B---3--:R-:W-:Y:S01]  /*5ec0*/  IMAD.U32 R66, RZ, RZ, UR8 ;  /* 0x00000008ff427e24 */ /* 0x008fe2000f8e00ff */
[----:B------:R-:W-:Y:S01]  /*5ed0*/  MOV R64, UR10 ;  /* 0x0000000a00407c02 */ /* 0x000fe20008000f00 */
[----:B------:R-:W-:Y:S01]  /*5ee0*/  IMAD.U32 R65, RZ, RZ, UR9 ;  /* 0x00000009ff417e24 */ /* 0x000fe2000f8e00ff */
[----:B------:R-:W3:Y:S01]  /*5ef0*/  LDCU UR38, c[0x0][0xc30] ;  /* 0x00018600ff2677ac */ /* 0x000ee20008000800 */
[----:B------:R-:W-:-:S03]  /*5f00*/  IMAD.U32 R63, RZ, RZ, UR11 ;  /* 0x0000000bff3f7e24 */ /* 0x000fc6000f8e00ff */
[----:B------:R-:W4:Y:S01]  /*5f10*/  LDS R2, [UR50+0x130] ;  /* 0x00013032ff027984 */ /* 0x000f220008000800 */
[----:B------:R-:W2:Y:S01]  /*5f20*/  LDCU.64 UR60, c[0x0][0x988] ;  /* 0x00013100ff3c77ac */ /* 0x000ea20008000a00 */
[----:B------:R-:W2:Y:S01]  /*5f30*/  LDCU.64 UR46, c[0x0][0xc28] ;  /* 0x00018500ff2e77ac */ /* 0x000ea20008000a00 */
[----:B------:R-:W2:Y:S01]  /*5f40*/  LDCU.128 UR56, c[0x0][0xc10] ;  /* 0x00018200ff3877ac */ /* 0x000ea20008000c00 */
[----:B-1----:R-:W-:Y:S01]  /*5f50*/  IMAD.U32 R62, RZ, RZ, UR4 ;  /* 0x00000004ff3e7e24 */ /* 0x002fe2000f8e00ff */
[----:B------:R-:W-:Y:S01]  /*5f60*/  UIADD3 UR4, UPT, UPT, UR50, 0x200, URZ ;  /* 0x0000020032047890 */ /* 0x000fe2000fffe0ff */
[----:B------:R-:W-:Y:S01]  /*5f70*/  IMAD.U32 R61, RZ, RZ, UR5 ;  /* 0x00000005ff3d7e24 */ /* 0x000fe2000f8e00ff */
[----:B------:R-:W1:Y:S04]  /*5f80*/  LDCU UR55, c[0x0][0x374] ;  /* 0x00006e80ff3777ac */ /* 0x000e680008000800 */
[----:B------:R-:W-:Y:S01]  /*5f90*/  IMAD.U32 R52, RZ, RZ, UR4 ;  /* 0x00000004ff347e24 */ /* 0x000fe2000f8e00ff */
[----:B------:R-:W-:Y:S01]  /*5fa0*/  UMOV UR54, URZ ;  /* 0x000000ff00367c82 */ /* 0x000fe20008000000 */
[----:B------:R-:W-:-:S02]  /*5fb0*/  UMOV UR51, URZ ;  /* 0x000000ff00337c82 */ /* 0x000fc40008000000 */
[----:B------:R-:W-:-:S04]  /*5fc0*/  IMAD R56, R56, 0x4, R52 ;  /* 0x0000000438387824 */ /* 0x000fc800078e0234 */
[--C-:B------:R-:W-:Y:S02]  /*5fd0*/  IMAD R71, R71, -0x10, R56.reuse ;  /* 0xfffffff047477824 */ /* 0x100fe400078e0238 */
[----:B------:R-:W-:Y:S01]  /*5fe0*/  IMAD R70, R57, -0x10, R56 ;  /* 0xfffffff039467824 */ /* 0x000fe200078e0238 */
[C---:B----4-:R-:W-:Y:S02]  /*5ff0*/  IADD3 R3, PT, PT, R2.reuse, 0x40, RZ ;  /* 0x0000004002037810 */ /* 0x050fe40007ffe0ff */
[----:B------:R-:W-:Y:S02]  /*6000*/  LOP3.LUT R2, R2, 0xffff, RZ, 0xc0, !PT ;  /* 0x0000ffff02027812 */ /* 0x000fe400078ec0ff */
[----:B------:R-:W-:-:S05]  /*6010*/  LOP3.LUT R3, R3, 0xffff, RZ, 0xc0, !PT ;  /* 0x0000ffff03037812 */ /* 0x000fca00078ec0ff */
[----:B-123--:R4:W-:Y:S02]  /*6020*/  STL.64 [R1], R2 ;  /* 0x0000000201007387 */ /* 0x00e9e40000100a00 */
.L_x_143:
[----:B----4-:R-:W-:Y:S04]  /*6030*/  SHF.L.U32 R2, R53, 0x1f, RZ ;  /* 0x0000001f35027819 */ /* 0x010fe800000006ff */
[----:B-1----:R-:W1:Y:S02]  /*6040*/  SYNCS.PHASECHK.TRANS64.TRYWAIT P0, [UR50+0xe0], R2 ;  /* 0x0000e002ff0075a7 */ /* 0x002e640008001132 */
[----:B-12---:R-:W-:Y:S05]  /*6050*/  @!P0 BRA `(.L_x_100) ;  /* 0x0000004000f08947 */ /* 0x006fea0003800000 */
.L_x_201:
[----:B-1----:R-:W-:Y:S01]  /*6060*/  LEA R2, R22, UR49, 0x2 ;  /* 0x0000003116027c11 */ /* 0x002fe2000f8e10ff */
[----:B------:R-:W1:Y:S01]  /*6070*/  LDS.128 R4, [UR50+0x120] ;  /* 0x00012032ff047984 */ /* 0x000e620008000c00 */
[----:B------:R-:W-:Y:S02]  /*6080*/  UIADD3 UR4, UPT, UPT, UR50, 0xe8, URZ ;  /* 0x000000e832047890 */ /* 0x000fe4000fffe0ff */
[----:B------:R-:W-:Y:S01]  /*6090*/  UISETP.GE.AND UP0, UPT, UR39, 0x1, UPT ;  /* 0x000000012700788c */ /* 0x000fe2000bf06270 */
[----:B------:R-:W-:Y:S01]  /*60a0*/  @!PT LDS RZ, [RZ] ;  /* 0x00000000fffff984 */ /* 0x000fe20000000800 */
[----:B------:R-:W-:Y:S01]  /*60b0*/  @!PT LDS RZ, [RZ] ;  /* 0x00000000fffff984 */ /* 0x000fe20000000800 */
[----:B------:R-:W-:Y:S01]  /*60c0*/  @!PT LDS RZ, [RZ] ;  /* 0x00000000fffff984 */ /* 0x000fe20000000800 */
[----:B------:R-:W-:Y:S01]  /*60d0*/  @!PT LDS RZ, [RZ] ;  /* 0x00000000fffff984 */ /* 0x000fe20000000800 */
[----:B------:R2:W-:Y:S06]  /*60e0*/  MEMBAR.ALL.CTA ;  /* 0x0000000000007992 */ /* 0x0005ec0000008000 */
[----:B--2---:R-:W2:Y:S01]  /*60f0*/  FENCE.VIEW.ASYNC.S ;  /* 0x00000000000073c6 */ /* 0x004ea20000000000 */
[----:B------:R-:W-:Y:S09]  /*6100*/  UPRMT UR4, URZ, 0x654, UR4 ;  /* 0x00000654ff047896 */ /* 0x000ff20008000004 */
[----:B--2---:R-:W-:Y:S01]  /*6110*/  SYNCS.ARRIVE.TRANS64.RED.A1T0 RZ, [UR4], RZ ;  /* 0x000000ffffff79a7 */ /* 0x004fe20008100404 */
[----:B------:R-:W5:Y:S01]  /*6120*/  LDL R2, [R2] ;  /* 0x0000000002027983 */ /* 0x000f620000100800 */
[----:B-1----:R-:W-:Y:S11]  /*6130*/  LOP3.LUT P0, RZ, R6, 0x1, RZ, 0xc0, !PT ;  /* 0x0000000106ff7812 */ /* 0x002ff6000780c0ff */
[----:B------:R-:W-:Y:S02]  /*6140*/  @!UPT UIADD3 URZ, UPT, UPT, URZ, URZ, URZ ;  /* 0x000000fffffff290 */ /* 0x000fe4000fffe0ff */
[----:B------:R-:W-:Y:S01]  /*6150*/  VOTEU.ANY UP1, P0 ;  /* 0x0000000000ff7886 */ /* 0x000fe20000020100 */
[----:B------:R-:W-:Y:S01]  /*6160*/  PLOP3.LUT P0, PT, PT, PT, UP1, 0x80, 0x8 ;  /* 0x000000000008781c */ /* 0x000fe20003f0f018 */
[----:B------:R-:W-:Y:S11]  /*6170*/  UP2UR UR63, UPR, URZ, 0x2 ;  /* 0x00000002ff3f7883 */ /* 0x000ff60008000000 */
[----:B------:R-:W-:Y:S01]  /*6180*/  @!UPT UIADD3 URZ, UPT, UPT, URZ, URZ, URZ ;  /* 0x000000fffffff290 */ /* 0x000fe2000fffe0ff */
[----:B------:R-:W-:Y:S02]  /*6190*/  @P0 MOV R3, R4 ;  /* 0x0000000400030202 */ /* 0x000fe40000000f00 */
[----:B------:R-:W-:Y:S02]  /*61a0*/  @P0 LOP3.LUT R0, R5, 0xffff, RZ, 0xc0, !PT ;  /* 0x0000ffff05000812 */ /* 0x000fe400078ec0ff */
[----:B------:R-:W-:Y:S02]  /*61b0*/  @P0 R2UR UR5, R3 ;  /* 0x00000000030502ca */ /* 0x000fe400000e0000 */
[----:B------:R-:W-:Y:S11]  /*61c0*/  @P0 R2UR UR4, R0 ;  /* 0x00000000000402ca */ /* 0x000ff600000e0000 */
[----:B------:R-:W-:Y:S02]  /*61d0*/  @UP1 UMOV UR37, UR5 ;  /* 0x0000000500251c82 */ /* 0x000fe40008000000 */
[----:B------:R-:W-:Y:S01]  /*61e0*/  @UP1 UMOV UR36, UR4 ;  /* 0x0000000400241c82 */ /* 0x000fe20008000000 */
[----:B------:R-:W-:Y:S05]  /*61f0*/  BRA.U !UP0, `(.L_x_101) ;  /* 0x0000000108cc7547 */ /* 0x000fea000b800000 */
[----:B------:R-:W1:Y:S01]  /*6200*/  LDCU UR9, c[0x0][0xc20] ;  /* 0x00018400ff0977ac */ /* 0x000e620008000800 */
[----:B------:R-:W-:Y:S02]  /*6210*/  UIMAD.WIDE.U32 UR4, UR55, UR59, URZ ;  /* 0x0000003b370472a5 */ /* 0x000fe4000f8e00ff */
[----:B------:R-:W-:Y:S02]  /*6220*/  UIMAD.WIDE.U32 UR6, UR62, UR56, URZ ;  /* 0x000000383e0672a5 */ /* 0x000fe4000f8e00ff */
[----:B------:R-:W-:Y:S02]  /*6230*/  UIMAD.WIDE.U32 UR10, UR36, UR59, URZ ;  /* 0x0000003b240a72a5 */ /* 0x000fe4000f8e00ff */
[----:B------:R-:W-:Y:S02]  /*6240*/  UISETP.NE.AND UP0, UPT, UR58, 0x1, UPT ;  /* 0x000000013a00788c */ /* 0x000fe4000bf05270 */
[----:B------:R-:W-:Y:S02]  /*6250*/  UISETP.NE.AND UP1, UPT, UR48, 0x1, UPT ;  /* 0x000000013000788c */ /* 0x000fe4000bf25270 */
[----:B------:R-:W-:Y:S02]  /*6260*/  UISETP.NE.AND UP2, UPT, UR39, 0x1, UPT ;  /* 0x000000012700788c */ /* 0x000fe4000bf45270 */
[----:B------:R-:W-:Y:S01]  /*6270*/  UIMAD.WIDE.U32 UR12, UR37, UR56, URZ ;  /* 0x00000038250c72a5 */ /* 0x000fe2000f8e00ff */
[----:B------:R-:W-:Y:S01]  /*6280*/  UMOV UR4, UR5 ;  /* 0x0000000500047c82 */ /* 0x000fe20008000000 */
[----:B------:R-:W-:Y:S01]  /*6290*/  UMOV UR6, UR11 ;  /* 0x0000000b00067c82 */ /* 0x000fe20008000000 */
[----:B-1----:R-:W-:Y:S03]  /*62a0*/  USHF.R.U32.HI UR8, URZ, UR9, UR4 ;  /* 0x00000009ff087299 */ /* 0x002fe60008011604 */
[----:B------:R-:W-:Y:S02]  /*62b0*/  UMOV UR4, UR7 ;  /* 0x0000000700047c82 */ /* 0x000fe40008000000 */
[----:B------:R-:W-:Y:S02]  /*62c0*/  USHF.R.U32.HI UR5, URZ, UR57, UR4 ;  /* 0x00000039ff057299 */ /* 0x000fe40008011604 */
[----:B------:R-:W-:Y:S02]  /*62d0*/  USEL UR4, UR55, UR8, !UP0 ;  /* 0x0000000837047287 */ /* 0x000fe4000c000000 */
[----:B------:R-:W-:Y:S02]  /*62e0*/  USHF.R.U32.HI UR8, URZ, UR9, UR6 ;  /* 0x00000009ff087299 */ /* 0x000fe40008011606 */
[----:B------:R-:W-:Y:S02]  /*62f0*/  UIMAD.WIDE.U32 UR6, UR4, UR46, URZ ;  /* 0x0000002e040672a5 */ /* 0x000fe4000f8e00ff */
[----:B------:R-:W-:Y:S02]  /*6300*/  USEL UR9, UR62, UR5, !UP1 ;  /* 0x000000053e097287 */ /* 0x000fe4000c800000 */
[----:B------:R-:W-:Y:S02]  /*6310*/  USEL UR8, UR36, UR8, !UP0 ;  /* 0x0000000824087287 */ /* 0x000fe4000c000000 */
[----:B------:R-:W-:Y:S01]  /*6320*/  UIMAD.WIDE.U32 UR10, UR9, UR46, URZ ;  /* 0x0000002e090a72a5 */ /* 0x000fe2000f8e00ff */
[----:B------:R-:W-:Y:S01]  /*6330*/  UMOV UR6, UR7 ;  /* 0x0000000700067c82 */ /* 0x000fe20008000000 */
[----:B------:R-:W-:Y:S01]  /*6340*/  UMOV UR5, UR13 ;  /* 0x0000000d00057c82 */ /* 0x000fe20008000000 */
[----:B------:R-:W-:Y:S02]  /*6350*/  @UP2 USHF.R.U32.HI UR4, URZ, UR47, UR6 ;  /* 0x0000002fff042299 */ /* 0x000fe40008011606 */
[----:B------:R-:W-:Y:S02]  /*6360*/  USHF.R.U32.HI UR5, URZ, UR57, UR5 ;  /* 0x00000039ff057299 */ /* 0x000fe40008011605 */
[----:B------:R-:W-:Y:S02]  /*6370*/  UIMAD UR4, UR39, UR4, URZ ;  /* 0x00000004270472a4 */ /* 0x000fe4000f8e02ff */
[----:B------:R-:W-:Y:S02]  /*6380*/  USEL UR5, UR37, UR5, !UP1 ;  /* 0x0000000525057287 */ /* 0x000fe4000c800000 */
[----:B------:R-:W-:Y:S01]  /*6390*/  UISETP.GE.AND UP0, UPT, UR8, UR4, UPT ;  /* 0x000000040800728c */ /* 0x000fe2000bf06270 */
[----:B------:R-:W-:Y:S01]  /*63a0*/  UMOV UR6, UR11 ;  /* 0x0000000b00067c82 */ /* 0x000fe20008000000 */
[----:B------:R-:W-:Y:S02]  /*63b0*/  UIMAD.WIDE.U32 UR10, UR8, UR46, URZ ;  /* 0x0000002e080a72a5 */ /* 0x000fe4000f8e00ff */
[----:B------:R-:W-:Y:S04]  /*63c0*/  @UP2 USHF.R.U32.HI UR9, URZ, UR47, UR6 ;  /* 0x0000002fff092299 */ /* 0x000fe80008011606 */
[----:B------:R-:W-:Y:S01]  /*63d0*/  UIMAD UR6, UR39, UR9, URZ ;  /* 0x00000009270672a4 */ /* 0x000fe2000f8e02ff */
[----:B------:R-:W-:Y:S03]  /*63e0*/  UMOV UR4, UR11 ;  /* 0x0000000b00047c82 */ /* 0x000fe60008000000 */
[----:B------:R-:W-:Y:S02]  /*63f0*/  UISETP.GE.OR UP0, UPT, UR5, UR6, UP0 ;  /* 0x000000060500728c */ /* 0x000fe40008706670 */
[----:B------:R-:W-:Y:S02]  /*6400*/  USHF.R.U32.HI UR4, URZ, UR47, UR4 ;  /* 0x0000002fff047299 */ /* 0x000fe40008011604 */
[----:B------:R-:W-:Y:S02]  /*6410*/  UIMAD.WIDE.U32 UR6, UR5, UR46, URZ ;  /* 0x0000002e050672a5 */ /* 0x000fe4000f8e00ff */
[----:B------:R-:W-:Y:S02]  /*6420*/  USEL UR11, UR8, UR4, !UP2 ;  /* 0x00000004080b7287 */ /* 0x000fe4000d000000 */
[----:B------:R-:W-:Y:S02]  /*6430*/  UIADD3 UR6, UPT, UPT, -UR5, URZ, URZ ;  /* 0x000000ff05067290 */ /* 0x000fe4000fffe1ff */
[----:B------:R-:W-:Y:S02]  /*6440*/  UIADD3 UR10, UPT, UPT, -UR11, URZ, URZ ;  /* 0x000000ff0b0a7290 */ /* 0x000fe4000fffe1ff */
[----:B------:R-:W-:Y:S02]  /*6450*/  UIMAD UR6, UR48, UR6, UR37 ;  /* 0x00000006300672a4 */ /* 0x000fe4000f8e0225 */
[----:B------:R-:W-:Y:S01]  /*6460*/  UIMAD UR10, UR39, UR10, UR8 ;  /* 0x0000000a270a72a4 */ /* 0x000fe2000f8e0208 */
[----:B------:R-:W-:Y:S01]  /*6470*/  @!UP0 UMOV UR4, UR7 ;  /* 0x0000000700048c82 */ /* 0x000fe20008000000 */
[----:B------:R-:W-:Y:S02]  /*6480*/  UIADD3 UR7, UPT, UPT, -UR8, URZ, URZ ;  /* 0x000000ff08077290 */ /* 0x000fe4000fffe1ff */
[----:B------:R-:W-:Y:S04]  /*6490*/  @!UP0 USHF.R.U32.HI UR4, URZ, UR47, UR4 ;  /* 0x0000002fff048299 */ /* 0x000fe80008011604 */
[----:B------:R-:W-:Y:S04]  /*64a0*/  @!UP0 USEL UR4, UR5, UR4, !UP2 ;  /* 0x0000000405048287 */ /* 0x000fe8000d000000 */
[----:B------:R-:W-:Y:S02]  /*64b0*/  @!UP0 UIMAD UR9, UR9, UR10, UR4 ;  /* 0x0000000a090982a4 */ /* 0x000fe4000f8e0204 */
[----:B------:R-:W-:Y:S02]  /*64c0*/  @!UP0 UIADD3 UR10, UPT, UPT, UR11, -UR4, URZ ;  /* 0x800000040b0a8290 */ /* 0x000fe4000fffe0ff */
[----:B------:R-:W-:Y:S02]  /*64d0*/  UIMAD UR4, UR58, UR7, UR36 ;  /* 0x000000073a0472a4 */ /* 0x000fe4000f8e0224 */
[----:B------:R-:W-:Y:S03]  /*64e0*/  @!UP0 UIMAD UR8, UR10, UR39, UR5 ;  /* 0x000000270a0882a4 */ /* 0x000fe6000f8e0205 */
[----:B------:R-:W-:Y:S02]  /*64f0*/  @!UP0 UMOV UR5, UR9 ;  /* 0x0000000900058c82 */ /* 0x000fe40008000000 */
[----:B------:R-:W-:Y:S02]  /*6500*/  UIMAD UR37, UR5, UR48, UR6 ;  /* 0x00000030052572a4 */ /* 0x000fe4000f8e0206 */
[----:B------:R-:W-:Y:S11]  /*6510*/  UIMAD UR36, UR8, UR58, UR4 ;  /* 0x0000003a082472a4 */ /* 0x000ff6000f8e0204 */
[----:B------:R-:W-:Y:S01]  /*6520*/  @!UPT UIADD3 URZ, UPT, UPT, URZ, URZ, URZ ;  /* 0x000000fffffff290 */ /* 0x000fe2000fffe0ff */
.L_x_101:
[----:B------:R-:W-:Y:S01]  /*6530*/  UISETP.NE.AND UP0, UPT, UR38, 0x1, UPT ;  /* 0x000000012600788c */ /* 0x000fe2000bf05270 */
[----:B------:R-:W-:Y:S01]  /*6540*/  @P0 SHF.R.U32.HI R4, RZ, 0x10, R5 ;  /* 0x00000010ff040819 */ /* 0x000fe20000011605 */
[----:B------:R-:W-:Y:S01]  /*6550*/  USHF.L.U32 UR41, UR24, 0x6, URZ ;  /* 0x0000000618297899 */ /* 0x000fe200080006ff */
[----:B------:R-:W-:Y:S01]  /*6560*/  R2UR UR11, R72 ;  /* 0x00000000480b72ca */ /* 0x000fe200000e0000 */
[----:B------:R-:W-:Y:S01]  /*6570*/  BSSY.RECONVERGENT B6, `(.L_x_102) ;  /* 0x0000035000067945 */ /* 0x000fe20003800200 */
[----:B------:R-:W-:Y:S02]  /*6580*/  @P0 R2UR UR11, R4 ;  /* 0x00000000040b02ca */ /* 0x000fe400000e0000 */
[----:B------:R-:W-:Y:S04]  /*6590*/  LOP3.LUT P0, RZ, R52, 0x1b0, RZ, 0xc0, !PT ;  /* 0x000001b034ff7812 */ /* 0x000fe8000780c0ff */
[----:B------:R-:W1:Y:S07]  /*65a0*/  @!UP0 LDCU.128 UR12, c[0x0][0xc10] ;  /* 0x00018200ff0c87ac */ /* 0x000e6e0008000c00 */
[----:B------:R-:W-:Y:S01]  /*65b0*/  IMAD.U32 R72, RZ, RZ, UR11 ;  /* 0x0000000bff487e24 */ /* 0x000fe2000f8e00ff */
[----:B------:R-:W2:Y:S01]  /*65c0*/  @!UP0 LDCU UR5, c[0x0][0xc0c] ;  /* 0x00018180ff0587ac */ /* 0x000ea20008000800 */
[----:B------:R-:W3:Y:S01]  /*65d0*/  @!UP0 LDCU UR10, c[0x0][0xc20] ;  /* 0x00018400ff0a87ac */ /* 0x000ee20008000800 */
[----:B-1----:R-:W-:Y:S02]  /*65e0*/  UIMAD.WIDE.U32 UR8, UR37, UR12, URZ ;  /* 0x0000000c250872a5 */ /* 0x002fe4000f8e00ff */
[----:B------:R-:W-:Y:S02]  /*65f0*/  UIMAD.WIDE.U32 UR6, UR36, UR15, URZ ;  /* 0x0000000f240672a5 */ /* 0x000fe4000f8e00ff */
[----:B------:R-:W-:Y:S03]  /*6600*/  @!UP0 UISETP.NE.AND UP1, UPT, UR14, 0x1, UPT ;  /* 0x000000010e00888c */ /* 0x000fe6000bf25270 */
[----:B------:R-:W-:Y:S01]  /*6610*/  @!UP0 UMOV UR4, UR9 ;  /* 0x0000000900048c82 */ /* 0x000fe20008000000 */
[----:B--2---:R-:W-:Y:S02]  /*6620*/  @!UP0 UISETP.NE.AND UP2, UPT, UR5, 0x1, UPT ;  /* 0x000000010500888c */ /* 0x004fe4000bf45270 */
[----:B------:R-:W-:Y:S01]  /*6630*/  @!UP0 USHF.R.U32.HI UR4, URZ, UR13, UR4 ;  /* 0x0000000dff048299 */ /* 0x000fe20008011604 */
[----:B------:R-:W-:Y:S02]  /*6640*/  @!UP0 UMOV UR6, UR7 ;  /* 0x0000000700068c82 */ /* 0x000fe40008000000 */
[----:B---3--:R-:W-:Y:S02]  /*6650*/  @!UP0 USHF.R.U32.HI UR6, URZ, UR10, UR6 ;  /* 0x0000000aff068299 */ /* 0x008fe40008011606 */
[----:B------:R-:W-:Y:S02]  /*6660*/  @!UP0 USEL UR7, UR37, UR4, !UP2 ;  /* 0x0000000425078287 */ /* 0x000fe4000d000000 */
[----:B------:R-:W-:Y:S04]  /*6670*/  @!UP0 USEL UR6, UR36, UR6, !UP1 ;  /* 0x0000000624068287 */ /* 0x000fe8000c800000 */
[----:B------:R-:W-:Y:S02]  /*6680*/  @!UP0 UIADD3 UR4, UPT, UPT, -UR7, UR6, URZ ;  /* 0x0000000607048290 */ /* 0x000fe4000fffe1ff */
[----:B------:R-:W-:Y:S02]  /*6690*/  @!UP0 UIADD3 UR6, UPT, UPT, UR7, -UR6, URZ ;  /* 0x8000000607068290 */ /* 0x000fe4000fffe0ff */
[----:B------:R-:W-:Y:S02]  /*66a0*/  @!UP0 UIMAD UR37, UR4, UR5, UR37 ;  /* 0x00000005042582a4 */ /* 0x000fe4000f8e0225 */
[----:B------:R-:W-:Y:S01]  /*66b0*/  @!UP0 UIMAD UR36, UR6, UR14, UR36 ;  /* 0x0000000e062482a4 */ /* 0x000fe2000f8e0224 */
[----:B------:R-:W-:Y:S11]  /*66c0*/  @!P0 BRA `(.L_x_103) ;  /* 0x00000000007c8947 */ /* 0x000ff60003800000 */
[----:B------:R-:W1:Y:S01]  /*66d0*/  LDCU.64 UR8, c[0x4][0x80] ;  /* 0x01001000ff0877ac */ /* 0x000e620008000a00 */
[----:B------:R-:W-:Y:S01]  /*66e0*/  MOV R16, 0x0 ;  /* 0x0000000000107802 */ /* 0x000fe20000000f00 */
[----:B------:R-:W-:Y:S02]  /*66f0*/  HFMA2 R12, -RZ, RZ, 0, 5.9604644775390625e-08 ;  /* 0x00000001ff0c7431 */ /* 0x000fe400000001ff */
[----:B------:R-:W-:Y:S01]  /*6700*/  IMAD.MOV.U32 R8, RZ, RZ, 0x70 ;  /* 0x00000070ff087424 */ /* 0x000fe200078e00ff */
[----:B------:R2:W3:Y:S01]  /*6710*/  LDC.64 R14, c[0x4][R16] ;  /* 0x01000000100e7b82 */ /* 0x0004e20000000a00 */
[----:B------:R-:W4:Y:S01]  /*6720*/  LDCU.64 UR6, c[0x4][0x88] ;  /* 0x01001100ff0677ac */ /* 0x000f220008000a00 */
[----:B------:R-:W-:Y:S01]  /*6730*/  IMAD.MOV.U32 R13, RZ, RZ, RZ ;  /* 0x000000ffff0d7224 */ /* 0x000fe200078e00ff */
[----:B------:R-:W2:Y:S01]  /*6740*/  LDCU.64 UR4, c[0x4][0x8] ;  /* 0x01000100ff0477ac */ /* 0x000ea20008000a00 */
[----:B-1----:R-:W-:Y:S01]  /*6750*/  MOV R5, UR9 ;  /* 0x0000000900057c02 */ /* 0x002fe20008000f00 */
[----:B------:R-:W-:Y:S01]  /*6760*/  IMAD.U32 R4, RZ, RZ, UR8 ;  /* 0x00000008ff047e24 */ /* 0x000fe2000f8e00ff */
[----:B----4-:R-:W-:Y:S01]  /*6770*/  MOV R7, UR7 ;  /* 0x0000000700077c02 */ /* 0x010fe20008000f00 */
[----:B------:R-:W-:Y:S01]  /*6780*/  IMAD.U32 R6, RZ, RZ, UR6 ;  /* 0x00000006ff067e24 */ /* 0x000fe2000f8e00ff */
[----:B--2---:R-:W-:Y:S01]  /*6790*/  MOV R11, UR5 ;  /* 0x00000005000b7c02 */ /* 0x004fe20008000f00 */
[----:B------:R-:W-:Y:S02]  /*67a0*/  IMAD.U32 R10, RZ, RZ, UR4 ;  /* 0x00000004ff0a7e24 */ /* 0x000fe4000f8e00ff */
[----:B------:R-:W-:Y:S07]  /*67b0*/  LEPC R20, `(.L_x_104) ;  /* 0x000000001014794e */ /* 0x000fee0000000000 */
[----:B---3-5:R-:W-:Y:S05]  /*67c0*/  CALL.ABS.NOINC R14 ;  /* 0x000000000e007343 */ /* 0x028fea0003c00000 */
.L_x_104:
[----:B------:R-:W1:Y:S01]  /*67d0*/  LDCU.64 UR8, c[0x4][0x80] ;  /* 0x01001000ff0877ac */ /* 0x000e620008000a00 */
[----:B------:R-:W2:Y:S01]  /*67e0*/  LDC.64 R16, c[0x4][R16] ;  /* 0x0100000010107b82 */ /* 0x000ea20000000a00 */
[----:B------:R-:W-:Y:S02]  /*67f0*/  HFMA2 R12, -RZ, RZ, 0, 5.9604644775390625e-08 ;  /* 0x00000001ff0c7431 */ /* 0x000fe400000001ff */
[----:B------:R-:W-:Y:S02]  /*6800*/  IMAD.MOV.U32 R8, RZ, RZ, 0x70 ;  /* 0x00000070ff087424 */ /* 0x000fe400078e00ff */
[----:B------:R-:W-:Y:S01]  /*6810*/  IMAD.MOV.U32 R13, RZ, RZ, RZ ;  /* 0x000000ffff0d7224 */ /* 0x000fe200078e00ff */
[----:B------:R-:W3:Y:S01]  /*6820*/  LDCU.64 UR6, c[0x4][0x88] ;  /* 0x01001100ff0677ac */ /* 0x000ee20008000a00 */
[----:B------:R-:W4:Y:S01]  /*6830*/  LDCU.64 UR4, c[0x4][0x8] ;  /* 0x01000100ff0477ac */ /* 0x000f220008000a00 */
[----:B-1----:R-:W-:Y:S02]  /*6840*/  MOV R4, UR8 ;  /* 0x0000000800047c02 */ /* 0x002fe40008000f00 */
[----:B------:R-:W-:Y:S02]  /*6850*/  MOV R5, UR9 ;  /* 0x0000000900057c02 */ /* 0x000fe40008000f00 */
[----:B---3--:R-:W-:Y:S01]  /*6860*/  MOV R7, UR7 ;  /* 0x0000000700077c02 */ /* 0x008fe20008000f00 */
[----:B------:R-:W-:Y:S01]  /*6870*/  IMAD.U32 R6, RZ, RZ, UR6 ;  /* 0x00000006ff067e24 */ /* 0x000fe2000f8e00ff */
[----:B----4-:R-:W-:Y:S01]  /*6880*/  MOV R11, UR5 ;  /* 0x00000005000b7c02 */ /* 0x010fe20008000f00 */
[----:B------:R-:W-:Y:S02]  /*6890*/  IMAD.U32 R10, RZ, RZ, UR4 ;  /* 0x00000004ff0a7e24 */ /* 0x000fe4000f8e00ff */
[----:B------:R-:W-:Y:S07]  /*68a0*/  LEPC R20, `(.L_x_103) ;  /* 0x000000001014794e */ /* 0x000fee0000000000 */
[----:B--2---:R-:W-:Y:S05]  /*68b0*/  CALL.ABS.NOINC R16 ;  /* 0x0000000010007343 */ /* 0x004fea0003c00000 */
.L_x_103:
[----:B------:R-:W-:Y:S05]  /*68c0*/  BSYNC.RECONVERGENT B6 ;  /* 0x0000000000067941 */ /* 0x000fea0003800200 */
.L_x_102:
[----:B------:R-:W-:Y:S02]  /*68d0*/  R2UR UR6, R69 ;  /* 0x00000000450672ca */ /* 0x000fe400000e0000 */
[----:B------:R-:W-:Y:S02]  /*68e0*/  R2UR UR5, R62 ;  /* 0x000000003e0572ca */ /* 0x000fe400000e0000 */
[----:B------:R-:W-:Y:S02]  /*68f0*/  R2UR UR4, R61 ;  /* 0x000000003d0472ca */ /* 0x000fe400000e0000 */
[----:B------:R-:W-:Y:S02]  /*6900*/  ISETP.NE.U32.AND P4, PT, R50, RZ, PT ;  /* 0x000000ff3200720c */ /* 0x000fe40003f85070 */
[----:B------:R-:W-:Y:S02]  /*6910*/  ISETP.NE.U32.AND P2, PT, RZ, UR60, PT ;  /* 0x0000003cff007c0c */ /* 0x000fe4000bf45070 */
[----:B------:R-:W-:Y:S02]  /*6920*/  ISETP.NE.AND.EX P4, PT, R51, RZ, PT, P4 ;  /* 0x000000ff3300720c */ /* 0x000fe40003f85340 */
[----:B------:R-:W-:Y:S01]  /*6930*/  ISETP.NE.AND.EX P2, PT, RZ, UR61, PT, P2 ;  /* 0x0000003dff007c0c */ /* 0x000fe2000bf45320 */
[----:B------:R-:W-:Y:S02]  /*6940*/  UISETP.NE.AND UP2, UPT, UR6, URZ, UPT ;  /* 0x000000ff0600728c */ /* 0x000fe4000bf45270 */
[----:B------:R-:W-:Y:S04]  /*6950*/  UISETP.NE.U32.AND UP0, UPT, UR5, URZ, UPT ;  /* 0x000000ff0500728c */ /* 0x000fe8000bf05070 */
[----:B------:R-:W-:Y:S01]  /*6960*/  UISETP.NE.AND.EX UP1, UPT, UR4, URZ, UPT, UP0 ;  /* 0x000000ff0400728c */ /* 0x000fe2000bf25300 */
[----:B------:R-:W-:Y:S01]  /*6970*/  PLOP3.LUT P1, PT, PT, PT, UP2, 0x80, 0x8 ;  /* 0x000000000008781c */ /* 0x000fe20003f2f028 */
[----:B------:R-:W-:Y:S03]  /*6980*/  UPLOP3.LUT UP0, UPT, UPT, UPT, UPT, 0x40, 0x4 ;  /* 0x000000000004789c */ /* 0x000fe60003f0e870 */
[----:B------:R-:W-:Y:S06]  /*6990*/  @UP2 UPLOP3.LUT UP0, UPT, UPT, UPT, UP1, 0x80, 0x8 ;  /* 0x000000000008289c */ /* 0x000fec0003f0f010 */
[----:B------:R-:W-:Y:S01]  /*69a0*/  PLOP3.LUT P0, PT, PT, PT, UP0, 0x80, 0x8 ;  /* 0x000000000008781c */ /* 0x000fe20003f0f008 */
[----:B------:R-:W-:Y:S01]  /*69b0*/  @!UPT UIADD3 URZ, UPT, UPT, URZ, URZ, URZ ;  /* 0x000000fffffff290 */ /* 0x000fe2000fffe0ff */
[----:B------:R-:W-:Y:S11]  /*69c0*/  BRA.U !UP1, `(.L_x_105) ;  /* 0x0000000109407547 */ /* 0x000ff6000b800000 */
[----:B------:R-:W-:Y:S01]  /*69d0*/  UISETP.NE.U32.AND UP0, UPT, UR60, URZ, UPT ;  /* 0x000000ff3c00728c */ /* 0x000fe2000bf05070 */
[----:B------:R-:W-:Y:S01]  /*69e0*/  R2UR UR6, R62 ;  /* 0x000000003e0672ca */ /* 0x000fe200000e0000 */
[----:B------:R-:W1:Y:S01]  /*69f0*/  LDCU.64 UR8, c[0x0][0x358] ;  /* 0x00006b00ff0877ac */ /* 0x000e620008000a00 */
[----:B------:R-:W-:Y:S02]  /*6a00*/  HFMA2 R59, -RZ, RZ, 0, 5.9604644775390625e-08 ;  /* 0x00000001ff3b7431 */ /* 0x000fe400000001ff */
[----:B------:R-:W-:Y:S01]  /*6a10*/  IMAD.MOV.U32 R0, RZ, RZ, 0x1 ;  /* 0x00000001ff007424 */ /* 0x000fe200078e00ff */
[----:B------:R-:W-:Y:S06]  /*6a20*/  UISETP.NE.AND.EX UP0, UPT, UR61, URZ, UPT, UP0 ;  /* 0x000000ff3d00728c */ /* 0x000fec000bf05300 */
[----:B------:R-:W-:Y:S05]  /*6a30*/  PLOP3.LUT P3, PT, PT, PT, UP0, 0x80, 0x8 ;  /* 0x000000000008781c */ /* 0x000fea0003f6f008 */
[----:B------:R-:W2:Y:S01]  /*6a40*/  @UP0 LDCU.64 UR4, c[0x0][0x988] ;  /* 0x00013100ff0407ac */ /* 0x000ea20008000a00 */
[----:B------:R-:W-:Y:S07]  /*6a50*/  @UP0 UIMAD UR6, UR53, UR6, URZ ;  /* 0x00000006350602a4 */ /* 0x000fee000f8e02ff */
[----:B------:R-:W-:Y:S01]  /*6a60*/  @!P3 PRMT R59, R0, 0x7610, R59 ;  /* 0x00007610003bb816 */ /* 0x000fe2000000003b */
[----:B--2---:R-:W-:Y:S06]  /*6a70*/  @UP0 UIMAD.WIDE UR4, UR6, 0x4, UR4 ;  /* 0x00000004060408a5 */ /* 0x004fec000f8e0204 */
[----:B------:R-:W-:Y:S02]  /*6a80*/  IMAD.U32 R4, RZ, RZ, UR4 ;  /* 0x00000004ff047e24 */ /* 0x000fe4000f8e00ff */
[----:B------:R-:W-:Y:S03]  /*6a90*/  IMAD.U32 R5, RZ, RZ, UR5 ;  /* 0x00000005ff057e24 */ /* 0x000fe6000f8e00ff */
[----:B------:R-:W2:Y:S02]  /*6aa0*/  @!UP0 LDCU UR4, c[0x0][0x980] ;  /* 0x00013000ff0487ac */ /* 0x000ea40008000800 */
[----:B-1---5:R1:W5:Y:S02]  /*6ab0*/  @P3 LDG.E R27, desc[UR8][R4.64] ;  /* 0x00000008041b3981 */ /* 0x022364000c1e1900 */
[----:B-12---:R-:W-:Y:S02]  /*6ac0*/  @!P3 MOV R27, UR4 ;  /* 0x00000004001bbc02 */ /* 0x006fe40008000f00 */
.L_x_105:
[----:B------:R-:W-:Y:S05]  /*6ad0*/  @!P4 BRA `(.L_x_106) ;  /* 0x000000000024c947 */ /* 0x000fea0003800000 */
[----:B------:R-:W-:Y:S01]  /*6ae0*/  ISETP.NE.U32.AND P3, PT, R48, RZ, PT ;  /* 0x000000ff3000720c */ /* 0x000fe20003f65070 */
[----:B------:R-:W1:Y:S03]  /*6af0*/  LDCU.64 UR4, c[0x0][0x358] ;  /* 0x00006b00ff0477ac */ /* 0x000e660008000a00 */
[----:B------:R-:W-:Y:S11]  /*6b00*/  ISETP.NE.AND.EX P3, PT, R49, RZ, PT, P3 ;  /* 0x000000ff3100720c */ /* 0x000ff60003f65330 */
[----:B------:R-:W-:Y:S02]  /*6b10*/  @!UPT UIADD3 URZ, UPT, UPT, URZ, URZ, URZ ;  /* 0x000000fffffff290 */ /* 0x000fe4000fffe0ff */
[----:B------:R-:W2:Y:S01]  /*6b20*/  @P3 LDC.64 R4, c[0x0][0x9a8] ;  /* 0x00026a00ff043b82 */ /* 0x000ea20000000a00 */
[----:B------:R-:W-:Y:S04]  /*6b30*/  @P3 IMAD R0, R50, UR53, RZ ;  /* 0x0000003532003c24 */ /* 0x000fe8000f8e02ff */
[----:B--2---:R-:W-:Y:S05]  /*6b40*/  @P3 IMAD.WIDE R4, R0, 0x4, R4 ;  /* 0x0000000400043825 */ /* 0x004fea00078e0204 */
[----:B-1---5:R1:W5:Y:S02]  /*6b50*/  @P3 LDG.E R24, desc[UR4][R4.64] ;  /* 0x0000000404183981 */ /* 0x022364000c1e1900 */
[----:B-1----:R-:W2:Y:S02]  /*6b60*/  @!P3 LDC R24, c[0x0][0x9a0] ;  /* 0x00026800ff18bb82 */ /* 0x002ea40000000800 */
.L_x_106:
[----:B-----5:R-:W-:Y:S01]  /*6b70*/  FSETP.NEU.AND P3, PT, R27, RZ, PT ;  /* 0x000000ff1b00720b */ /* 0x020fe20003f6d000 */
[----:B------:R-:W1:Y:S01]  /*6b80*/  LDCU.128 UR12, c[0x0][0xb90] ;  /* 0x00017200ff0c77ac */ /* 0x000e620008000c00 */
[----:B------:R-:W-:Y:S01]  /*6b90*/  SEL R3, RZ, 0xffffffff, P2 ;  /* 0xffffffffff037807 */ /* 0x000fe20001000000 */
[----:B------:R-:W-:Y:S01]  /*6ba0*/  BSSY B1, `(.L_x_107) ;  /* 0x0000057000017945 */ /* 0x000fe20003800000 */
[----:B------:R-:W-:Y:S01]  /*6bb0*/  @P1 LOP3.LUT P2, RZ, R59, 0xff, RZ, 0xc0, !PT ;  /* 0x000000ff3bff1812 */ /* 0x000fe2000784c0ff */
[----:B------:R-:W-:Y:S01]  /*6bc0*/  IMAD.MOV.U32 R82, RZ, RZ, 0x1 ;  /* 0x00000001ff527424 */ /* 0x000fe200078e00ff */
[----:B------:R-:W-:Y:S01]  /*6bd0*/  @P1 SEL R0, RZ, 0xffffffff, P3 ;  /* 0xffffffffff001807 */ /* 0x000fe20001800000 */
[----:B------:R-:W-:Y:S01]  /*6be0*/  IMAD.IADD R25, R23, 0x1, R2 ;  /* 0x0000000117197824 */ /* 0x000fe200078e0202 */
[----:B------:R-:W-:Y:S01]  /*6bf0*/  LOP3.LUT R55, R55, 0x1, RZ, 0x3c, !PT ;  /* 0x0000000137377812 */ /* 0x000fe200078e3cff */
[----:B------:R-:W3:Y:S01]  /*6c00*/  LDCU UR11, c[0x0][0xba0] ;  /* 0x00017400ff0b77ac */ /* 0x000ee20008000800 */
[----:B------:R-:W-:Y:S01]  /*6c10*/  @P0 SEL R0, R3, R0, !P2 ;  /* 0x0000000003000207 */ /* 0x000fe20005000000 */
[----:B------:R-:W-:Y:S01]  /*6c20*/  IMAD R79, R57, -0x10, R71 ;  /* 0xfffffff0394f7824 */ /* 0x000fe200078e0247 */
[----:B------:R-:W-:Y:S01]  /*6c30*/  LEA R80, R22, UR50, 0x3 ;  /* 0x0000003216507c11 */ /* 0x000fe2000f8e18ff */
[----:B------:R-:W-:Y:S01]  /*6c40*/  USHF.L.U32 UR8, UR52, 0x7, URZ ;  /* 0x0000000734087899 */ /* 0x000fe200080006ff */
[----:B------:R-:W-:Y:S01]  /*6c50*/  @P1 LOP3.LUT R0, R0, 0x1, RZ, 0xc0, !PT ;  /* 0x0000000100001812 */ /* 0x000fe200078ec0ff */
[----:B------:R-:W-:Y:S01]  /*6c60*/  IMAD.MOV.U32 R81, RZ, RZ, RZ ;  /* 0x000000ffff517224 */ /* 0x000fe200078e00ff */
[----:B------:R-:W-:Y:S02]  /*6c70*/  R2UR UR4, R65 ;  /* 0x00000000410472ca */ /* 0x000fe400000e0000 */
[----:B------:R-:W-:Y:S02]  /*6c80*/  CS2R R38, SRZ ;  /* 0x0000000000267805 */ /* 0x000fe4000001ff00 */
[----:B------:R-:W-:Y:S01]  /*6c90*/  ISETP.NE.U32.OR P5, PT, R0, 0x1, !P1 ;  /* 0x000000010000780c */ /* 0x000fe20004fa5470 */
[----:B------:R-:W-:Y:S01]  /*6ca0*/  IMAD.U32 R76, RZ, RZ, UR8 ;  /* 0x00000008ff4c7e24 */ /* 0x000fe2000f8e00ff */
[----:B------:R-:W-:Y:S02]  /*6cb0*/  R2UR UR6, R64 ;  /* 0x00000000400672ca */ /* 0x000fe400000e0000 */
[----:B------:R-:W-:Y:S02]  /*6cc0*/  CS2R R36, SRZ ;  /* 0x0000000000247805 */ /* 0x000fe4000001ff00 */
[----:B------:R-:W-:Y:S02]  /*6cd0*/  R2UR UR10, R66 ;  /* 0x00000000420a72ca */ /* 0x000fe400000e0000 */
[----:B------:R-:W-:Y:S02]  /*6ce0*/  CS2R R34, SRZ ;  /* 0x0000000000227805 */ /* 0x000fe4000001ff00 */
[----:B------:R-:W-:Y:S02]  /*6cf0*/  R2UR UR9, R63 ;  /* 0x000000003f0972ca */ /* 0x000fe400000e0000 */
[----:B------:R-:W-:Y:S02]  /*6d00*/  CS2R R32, SRZ ;  /* 0x0000000000207805 */ /* 0x000fe4000001ff00 */
[----:B------:R-:W-:Y:S02]  /*6d10*/  PLOP3.LUT P2, PT, PT, PT, UP1, 0x80, 0x8 ;  /* 0x000000000008781c */ /* 0x000fe40003f4f018 */
[----:B------:R-:W-:Y:S02]  /*6d20*/  CS2R R42, SRZ ;  /* 0x00000000002a7805 */ /* 0x000fe4000001ff00 */
[----:B------:R-:W-:Y:S01]  /*6d30*/  LOP3.LUT P4, R77, R59, 0xff, RZ, 0xc0, !PT ;  /* 0x000000ff3b4d7812 */ /* 0x000fe2000788c0ff */
[----:B------:R-:W-:Y:S01]  /*6d40*/  UIMAD.WIDE.U32 UR4, UR8, UR4, URZ ;  /* 0x00000004080472a5 */ /* 0x000fe2000f8e00ff */
[----:B------:R-:W-:Y:S02]  /*6d50*/  SEL R4, RZ, 0xffffffff, P3 ;  /* 0xffffffffff047807 */ /* 0x000fe40001800000 */
[----:B------:R-:W-:Y:S02]  /*6d60*/  CS2R R40, SRZ ;  /* 0x0000000000287805 */ /* 0x000fe4000001ff00 */
[----:B------:R-:W-:Y:S01]  /*6d70*/  @P5 SHF.L.U32 R0, R55, 0x1f, RZ ;  /* 0x0000001f37005819 */ /* 0x000fe200000006ff */
[----:B------:R-:W-:Y:S01]  /*6d80*/  USHF.R.U32.HI UR5, URZ, UR6, UR5 ;  /* 0x00000006ff057299 */ /* 0x000fe20008011605 */
[----:B------:R-:W-:Y:S01]  /*6d90*/  P2R R78, PR, RZ, 0x20 ;  /* 0x00000020ff4e7803 */ /* 0x000fe20000000000 */
[----:B------:R-:W-:Y:S01]  /*6da0*/  UISETP.NE.AND UP0, UPT, UR10, 0x1, UPT ;  /* 0x000000010a00788c */ /* 0x000fe2000bf05270 */
[----:B------:R4:W2:Y:S01]  /*6db0*/  @P5 SYNCS.PHASECHK.TRANS64.TRYWAIT P1, [UR50+0x90], R0 ;  /* 0x00009000ff0055a7 */ /* 0x0008a20008021132 */
[----:B------:R-:W-:Y:S02]  /*6dc0*/  CS2R R46, SRZ ;  /* 0x00000000002e7805 */ /* 0x000fe4000001ff00 */
[----:B------:R-:W-:Y:S01]  /*6dd0*/  CS2R R44, SRZ ;  /* 0x00000000002c7805 */ /* 0x000fe2000001ff00 */
[----:B------:R-:W-:Y:S01]  /*6de0*/  USEL UR5, UR8, UR5, !UP0 ;  /* 0x0000000508057287 */ /* 0x000fe2000c000000 */
[----:B------:R-:W-:Y:S01]  /*6df0*/  @P2 SEL R4, R3, R4, !P4 ;  /* 0x0000000403042207 */ /* 0x000fe20006000000 */
[----:B------:R-:W-:Y:S03]  /*6e00*/  UISETP.NE.AND UP0, UPT, UR9, 0x1, UPT ;  /* 0x000000010900788c */ /* 0x000fe6000bf05270 */
[----:B------:R-:W-:Y:S01]  /*6e10*/  LOP3.LUT R4, R4, 0x1, RZ, 0xc0, !PT ;  /* 0x0000000104047812 */ /* 0x000fe200078ec0ff */
[----:B------:R-:W-:Y:S02]  /*6e20*/  IMAD R6, RZ, RZ, -UR5 ;  /* 0x80000005ff067e24 */ /* 0x000fe4000f8e02ff */
[----:B------:R-:W-:Y:S02]  /*6e30*/  IMAD.U32 R75, RZ, RZ, UR5 ;  /* 0x00000005ff4b7e24 */ /* 0x000fe4000f8e00ff */
[----:B------:R-:W-:Y:S01]  /*6e40*/  IMAD R76, R6, UR10, R76 ;  /* 0x0000000a064c7c24 */ /* 0x000fe2000f8e024c */
[----:B----4-:R-:W-:Y:S04]  /*6e50*/  SHF.L.U32 R0, R54, 0x1f, RZ ;  /* 0x0000001f36007819 */ /* 0x010fe800000006ff */
[----:B------:R4:W4:Y:S01]  /*6e60*/  SYNCS.PHASECHK.TRANS64.TRYWAIT P0, [R80+URZ+0xf0], R0 ;  /* 0x0000f000500075a7 */ /* 0x00092200080011ff */
[----:B-1----:R-:W-:Y:S07]  /*6e70*/  UIMAD.WIDE.U32 UR6, UR5, UR12, URZ ;  /* 0x0000000c050672a5 */ /* 0x002fee000f8e00ff */
[----:B------:R-:W-:Y:S02]  /*6e80*/  UMOV UR4, UR7 ;  /* 0x0000000700047c82 */ /* 0x000fe40008000000 */
[----:B------:R-:W-:Y:S04]  /*6e90*/  USHF.R.U32.HI UR4, URZ, UR13, UR4 ;  /* 0x0000000dff047299 */ /* 0x000fe80008011604 */
[----:B------:R-:W-:Y:S02]  /*6ea0*/  USEL UR4, UR5, UR4, !UP0 ;  /* 0x0000000405047287 */ /* 0x000fe4000c000000 */
[----:B------:R-:W-:Y:S02]  /*6eb0*/  UISETP.NE.AND UP0, UPT, UR14, 0x1, UPT ;  /* 0x000000010e00788c */ /* 0x000fe4000bf05270 */
[----:B------:R-:W-:Y:S02]  /*6ec0*/  UIMAD.WIDE.U32 UR6, UR4, UR15, URZ ;  /* 0x0000000f040672a5 */ /* 0x000fe4000f8e00ff */
[----:B------:R-:W-:Y:S02]  /*6ed0*/  IMAD.U32 R74, RZ, RZ, UR4 ;  /* 0x00000004ff4a7e24 */ /* 0x000fe4000f8e00ff */
[----:B------:R-:W-:Y:S01]  /*6ee0*/  PLOP3.LUT P2, PT, PT, PT, UP0, 0x80, 0x8 ;  /* 0x000000000008781c */ /* 0x000fe20003f4f008 */
[----:B------:R-:W-:Y:S02]  /*6ef0*/  IMAD R5, RZ, RZ, -UR4 ;  /* 0x80000004ff057e24 */ /* 0x000fe4000f8e02ff */
[----:B------:R-:W-:Y:S01]  /*6f00*/  UMOV UR6, UR7 ;  /* 0x0000000700067c82 */ /* 0x000fe20008000000 */
[----:B------:R-:W-:Y:S01]  /*6f10*/  IMAD.U32 R73, RZ, RZ, UR4 ;  /* 0x00000004ff497e24 */ /* 0x000fe2000f8e00ff */
[----:B---3--:R-:W-:Y:S01]  /*6f20*/  USHF.R.U32.HI UR6, URZ, UR11, UR6 ;  /* 0x0000000bff067299 */ /* 0x008fe20008011606 */
[----:B------:R-:W-:Y:S05]  /*6f30*/  IMAD R75, R5, UR9, R75 ;  /* 0x00000009054b7c24 */ /* 0x000fea000f8e024b */
[----:B------:R-:W-:Y:S02]  /*6f40*/  SEL R74, R74, UR6, !P2 ;  /* 0x000000064a4a7c07 */ /* 0x000fe4000d000000 */
[----:B------:R-:W-:Y:S03]  /*6f50*/  ISETP.NE.U32.AND P2, PT, R4, 0x1, PT ;  /* 0x000000010400780c */ /* 0x000fe60003f45070 */
[----:B------:R-:W-:Y:S01]  /*6f60*/  IMAD.MOV R3, RZ, RZ, -R74 ;  /* 0x000000ffff037224 */ /* 0x000fe200078e0a4a */
[----:B------:R-:W-:Y:S03]  /*6f70*/  P2R R83, PR, RZ, 0x4 ;  /* 0x00000004ff537803 */ /* 0x000fe60000000000 */
[----:B------:R-:W-:Y:S01]  /*6f80*/  IMAD R73, R3, UR14, R73 ;  /* 0x0000000e03497c24 */ /* 0x000fe2000f8e0249 */
[----:B--2---:R-:W-:Y:S01]  /*6f90*/  @P5 SEL R82, RZ, 0x1, !P1 ;  /* 0x00000001ff525807 */ /* 0x004fe20004800000 */
[----:B------:R-:W-:Y:S06]  /*6fa0*/  @!P5 BRA `(.L_x_108) ;  /* 0x000000000058d947 */ /* 0x000fec0003800000 */
[----:B------:R-:W-:Y:S01]  /*6fb0*/  IMAD.MOV.U32 R39, RZ, RZ, RZ ;  /* 0x000000ffff277224 */ /* 0x000fe200078e00ff */
[----:B------:R-:W-:Y:S01]  /*6fc0*/  ISETP.NE.AND P1, PT, R82, RZ, PT ;  /* 0x000000ff5200720c */ /* 0x000fe20003f25270 */
[----:B------:R-:W-:Y:S01]  /*6fd0*/  BSSY B0, `(.L_x_109) ;  /* 0x000000c000007945 */ /* 0x000fe20003800000 */
[----:B------:R-:W-:Y:S02]  /*6fe0*/  CS2R R46, SRZ ;  /* 0x00000000002e7805 */ /* 0x000fe4000001ff00 */
[----:B------:R-:W-:Y:S02]  /*6ff0*/  CS2R R44, SRZ ;  /* 0x00000000002c7805 */ /* 0x000fe4000001ff00 */
[----:B------:R-:W-:Y:S02]  /*7000*/  CS2R R42, SRZ ;  /* 0x00000000002a7805 */ /* 0x000fe4000001ff00 */
[----:B------:R-:W-:Y:S02]  /*7010*/  CS2R R40, SRZ ;  /* 0x0000000000287805 */ /* 0x000fe4000001ff00 */
[----:B------:R-:W-:Y:S02]  /*7020*/  CS2R R34, SRZ ;  /* 0x0000000000227805 */ /* 0x000fe4000001ff00 */
[----:B------:R-:W-:Y:S02]  /*7030*/  CS2R R32, SRZ ;  /* 0x0000000000207805 */ /* 0x000fe4000001ff00 */
[----:B------:R-:W-:Y:S01]  /*7040*/  CS2R R36, SRZ ;  /* 0x0000000000247805 */ /* 0x000fe2000001ff00 */
[----:B------:R-:W-:Y:S06]  /*7050*/  @P1 BRA `(.L_x_110) ;  /* 0x00000000000c1947 */ /* 0x000fec0003800000 */
[----:B------:R-:W-:Y:S04]  /*7060*/  SHF.L.U32 R3, R55, 0x1f, RZ ;  /* 0x0000001f37037819 */ /* 0x000fe800000006ff */
[----:B------:R-:W1:Y:S02]  /*7070*/  SYNCS.PHASECHK.TRANS64.TRYWAIT P1, [UR50+0x90], R3 ;  /* 0x00009003ff0075a7 */ /* 0x000e640008021132 */
[----:B-1----:R-:W-:Y:S05]  /*7080*/  @!P1 BRA `(.L_x_111) ;  /* 0x0000003000fc9947 */ /* 0x002fea0003800000 */
.L_x_110:
[----:B------:R-:W-:Y:S05]  /*7090*/  BSYNC B0 ;  /* 0x0000000000007941 */ /* 0x000fea0003800000 */
.L_x_109:
[----:B------:R-:W-:Y:S01]  /*70a0*/  ISETP.NE.AND P1, PT, R83, RZ, PT ;  /* 0x000000ff5300720c */ /* 0x000fe20003f25270 */
[----:B------:R-:W-:Y:S11]  /*70b0*/  HFMA2 R81, -RZ, RZ, 0, 5.9604644775390625e-08 ;  /* 0x00000001ff517431 */ /* 0x000ff600000001ff */
[----:B------:R-:W-:Y:S01]  /*70c0*/  @!UPT UIADD3 URZ, UPT, UPT, URZ, URZ, URZ ;  /* 0x000000fffffff290 */ /* 0x000fe2000fffe0ff */
[----:B------:R2:W3:Y:S04]  /*70d0*/  @P1 LDS.128 R44, [R56] ;  /* 0x00000000382c1984 */ /* 0x0004e80000000c00 */
[----:B------:R2:W1:Y:S04]  /*70e0*/  @P1 LDS.128 R40, [R71+0x10] ;  /* 0x0000100047281984 */ /* 0x0004680000000c00 */
[----:B------:R2:W1:Y:S04]  /*70f0*/  @P1 LDS.128 R32, [R70+0x20] ;  /* 0x0000200046201984 */ /* 0x0004680000000c00 */
[----:B------:R2:W1:Y:S02]  /*7100*/  @P1 LDS.128 R36, [R79+0x30] ;  /* 0x000030004f241984 */ /* 0x0004640000000c00 */
.L_x_108:
[----:B------:R-:W-:Y:S05]  /*7110*/  BSYNC B1 ;  /* 0x0000000000017941 */ /* 0x000fea0003800000 */
.L_x_107:
[----:B-1----:R-:W-:Y:S04]  /*7120*/  SHF.R.U32.HI R2, RZ, 0x15, R25 ;  /* 0x00000015ff027819 */ /* 0x002fe80000011619 */
[----:B------:R-:W-:Y:S01]  /*7130*/  LOP3.LUT P1, RZ, R2, 0x3, R60, 0x48, !PT ;  /* 0x0000000302ff7812 */ /* 0x000fe2000782483c */
[----:B------:R-:W-:Y:S01]  /*7140*/  @!UPT UIADD3 URZ, UPT, UPT, URZ, URZ, URZ ;  /* 0x000000fffffff290 */ /* 0x000fe2000fffe0ff */
[----:B----4-:R-:W-:Y:S11]  /*7150*/  @P0 BRA `(.L_x_112) ;  /* 0x0000000000080947 */ /* 0x010ff60003800000 */
[----:B------:R-:W1:Y:S02]  /*7160*/  SYNCS.PHASECHK.TRANS64.TRYWAIT P0, [R80+URZ+0xf0], R0 ;  /* 0x0000f000500075a7 */ /* 0x000e6400080011ff */
[----:B-1----:R-:W-:Y:S05]  /*7170*/  @!P0 BRA `(.L_x_113) ;  /* 0x0000003000d88947 */ /* 0x002fea0003800000 */
.L_x_112:
[----:B------:R-:W-:Y:S05]  /*7180*/  @!P1 BRA `(.L_x_114) ;  /* 0x0000000000409947 */ /* 0x000fea0003800000 */
[----:B------:R-:W4:Y:S01]  /*7190*/  LDCU.64 UR8, c[0x4][0x70] ;  /* 0x01000e00ff0877ac */ /* 0x000f220008000a00 */
[----:B------:R-:W-:Y:S01]  /*71a0*/  MOV R3, 0x0 ;  /* 0x0000000000037802 */ /* 0x000fe20000000f00 */
[----:B------:R-:W-:Y:S02]  /*71b0*/  HFMA2 R12, -RZ, RZ, 0, 5.9604644775390625e-08 ;  /* 0x00000001ff0c7431 */ /* 0x000fe400000001ff */
[----:B------:R-:W-:Y:S02]  /*71c0*/  IMAD.MOV.U32 R8, RZ, RZ, 0x192 ;  /* 0x00000192ff087424 */ /* 0x000fe400078e00ff */
[----:B------:R-:W-:Y:S01]  /*71d0*/  IMAD.MOV.U32 R13, RZ, RZ, RZ ;  /* 0x000000ffff0d7224 */ /* 0x000fe200078e00ff */
[----:B------:R-:W5:Y:S01]  /*71e0*/  LDCU.64 UR6, c[0x4][0x78] ;  /* 0x01000f00ff0677ac */ /* 0x000f620008000a00 */
[----:B------:R-:W1:Y:S01]  /*71f0*/  LDC.64 R2, c[0x4][R3] ;  /* 0x0100000003027b82 */ /* 0x000e620000000a00 */
[----:B------:R-:W2:Y:S01]  /*7200*/  LDCU.64 UR4, c[0x4][0x10] ;  /* 0x01000200ff0477ac */ /* 0x000ea20008000a00 */
[----:B----4-:R-:W-:Y:S01]  /*7210*/  MOV R5, UR9 ;  /* 0x0000000900057c02 */ /* 0x010fe20008000f00 */
[----:B------:R-:W-:Y:S01]  /*7220*/  IMAD.U32 R4, RZ, RZ, UR8 ;  /* 0x00000008ff047e24 */ /* 0x000fe2000f8e00ff */
[----:B-----5:R-:W-:Y:S01]  /*7230*/  MOV R7, UR7 ;  /* 0x0000000700077c02 */ /* 0x020fe20008000f00 */
[----:B------:R-:W-:Y:S01]  /*7240*/  IMAD.U32 R6, RZ, RZ, UR6 ;  /* 0x00000006ff067e24 */ /* 0x000fe2000f8e00ff */
[----:B--2---:R-:W-:Y:S01]  /*7250*/  MOV R11, UR5 ;  /* 0x00000005000b7c02 */ /* 0x004fe20008000f00 */
[----:B------:R-:W-:Y:S02]  /*7260*/  IMAD.U32 R10, RZ, RZ, UR4 ;  /* 0x00000004ff0a7e24 */ /* 0x000fe4000f8e00ff */
[----:B------:R-:W-:Y:S07]  /*7270*/  LEPC R20, `(.L_x_114) ;  /* 0x000000001014794e */ /* 0x000fee0000000000 */
[----:B-1-3--:R-:W-:Y:S05]  /*7280*/  CALL.ABS.NOINC R2 ;  /* 0x0000000002007343 */ /* 0x00afea0003c00000 */
.L_x_114:
[----:B---3--:R-:W-:Y:S01]  /*7290*/  LOP3.LUT R20, R44, 0xffffe000, RZ, 0xc0, !PT ;  /* 0xffffe0002c147812 */ /* 0x008fe200078ec0ff */
[----:B------:R-:W-:Y:S05]  /*72a0*/  WARPSYNC.ALL ;  /* 0x0000000000007948 */ /* 0x000fea0003800000 */
[----:B------:R-:W-:Y:S01]  /*72b0*/  R2UR UR4, R25 ;  /* 0x00000000190472ca */ /* 0x000fe200000e0000 */
[----:B------:R-:W-:Y:S01]  /*72c0*/  BSSY.RECONVERGENT B0, `(.L_x_115) ;  /* 0x000005b000007945 */ /* 0x000fe20003800200 */
[----:B------:R-:W-:Y:S11]  /*72d0*/  ISETP.NE.AND P0, PT, R58, RZ, PT ;  /* 0x000000ff3a00720c */ /* 0x000ff60003f05270 */
[----:B------:R-:W1:Y:S02]  /*72e0*/  LDTM.x16 R4, tmem[UR4] ;  /* 0x00000004000479ee */ /* 0x000e640008240000 */
[C---:B-1----:R-:W-:Y:S01]  /*72f0*/  FMUL R0, R24.reuse, R4 ;  /* 0x0000000418007220 */ /* 0x042fe20000400000 */
[C---:B------:R-:W-:Y:S01]  /*7300*/  FMUL R2, R24.reuse, R5 ;  /* 0x0000000518027220 */ /* 0x040fe20000400000 */
[C---:B------:R-:W-:Y:S01]  /*7310*/  FMUL R4, R24.reuse, R8 ;  /* 0x0000000818047220 */ /* 0x040fe20000400000 */
[C---:B------:R-:W-:Y:S01]  /*7320*/  FMUL R5, R24.reuse, R9 ;  /* 0x0000000918057220 */ /* 0x040fe20000400000 */
[C---:B------:R-:W-:Y:S01]  /*7330*/  FMUL R8, R24.reuse, R12 ;  /* 0x0000000c18087220 */ /* 0x040fe20000400000 */
[C---:B------:R-:W-:Y:S01]  /*7340*/  FMUL R9, R24.reuse, R13 ;  /* 0x0000000d18097220 */ /* 0x040fe20000400000 */
[C---:B------:R-:W-:Y:S01]  /*7350*/  FMUL R12, R24.reuse, R16 ;  /* 0x00000010180c7220 */ /* 0x040fe20000400000 */
[----:B------:R-:W-:Y:S01]  /*7360*/  LOP3.LUT R16, R45, 0xffffe000, RZ, 0xc0, !PT ;  /* 0xffffe0002d107812 */ /* 0x000fe200078ec0ff */
[----:B------:R-:W-:Y:S01]  /*7370*/  FMUL R13, R24, R17 ;  /* 0x00000011180d7220 */ /* 0x000fe20000400000 */
[----:B------:R-:W-:Y:S01]  /*7380*/  LOP3.LUT R17, R46, 0xffffe000, RZ, 0xc0, !PT ;  /* 0xffffe0002e117812 */ /* 0x000fe200078ec0ff */
[----:B------:R-:W-:Y:S01]  /*7390*/  FFMA R28, R27, R20, R0 ;  /* 0x000000141b1c7223 */ /* 0x000fe20000000000 */
[----:B------:R-:W-:Y:S01]  /*73a0*/  LOP3.LUT R0, R47, 0xffffe000, RZ, 0xc0, !PT ;  /* 0xffffe0002f007812 */ /* 0x000fe200078ec0ff */
[C---:B------:R-:W-:Y:S01]  /*73b0*/  FMUL R3, R24.reuse, R6 ;  /* 0x0000000618037220 */ /* 0x040fe20000400000 */
[C---:B------:R-:W-:Y:S01]  /*73c0*/  FMUL R6, R24.reuse, R10 ;  /* 0x0000000a18067220 */ /* 0x040fe20000400000 */
[C---:B------:R-:W-:Y:S01]  /*73d0*/  FMUL R7, R24.reuse, R7 ;  /* 0x0000000718077220 */ /* 0x040fe20000400000 */
[----:B------:R-:W-:Y:S01]  /*73e0*/  F2FP.TF32.F32.PACK_B R28, R28 ;  /* 0x0000001cff1c723e */ /* 0x000fe200024050ff */
[C---:B------:R-:W-:Y:S01]  /*73f0*/  FMUL R10, R24.reuse, R14 ;  /* 0x0000000e180a7220 */ /* 0x040fe20000400000 */
[----:B------:R-:W-:Y:S01]  /*7400*/  FMUL R14, R24, R18 ;  /* 0x00000012180e7220 */ /* 0x000fe20000400000 */
[----:B------:R-:W-:Y:S01]  /*7410*/  LOP3.LUT R18, R40, 0xffffe000, RZ, 0xc0, !PT ;  /* 0xffffe00028127812 */ /* 0x000fe200078ec0ff */
[----:B------:R-:W-:Y:S01]  /*7420*/  FFMA R29, R27, R16, R2 ;  /* 0x000000101b1d7223 */ /* 0x000fe20000000002 */
[----:B------:R-:W-:Y:S01]  /*7430*/  LOP3.LUT R2, R41, 0xffffe000, RZ, 0xc0, !PT ;  /* 0xffffe00029027812 */ /* 0x000fe200078ec0ff */
[----:B------:R-:W-:Y:S01]  /*7440*/  FFMA R30, R27, R17, R3 ;  /* 0x000000111b1e7223 */ /* 0x000fe20000000003 */
[----:B------:R-:W-:Y:S01]  /*7450*/  LOP3.LUT R3, R43, 0xffffe000, RZ, 0xc0, !PT ;  /* 0xffffe0002b037812 */ /* 0x000fe200078ec0ff */
[C---:B------:R-:W-:Y:S01]  /*7460*/  FFMA R31, R27.reuse, R0, R7 ;  /* 0x000000001b1f7223 */ /* 0x040fe20000000007 */
[----:B------:R-:W-:Y:S01]  /*7470*/  LOP3.LUT R0, R42, 0xffffe000, RZ, 0xc0, !PT ;  /* 0xffffe0002a007812 */ /* 0x000fe200078ec0ff */
[C---:B------:R-:W-:Y:S01]  /*7480*/  FFMA R4, R27.reuse, R18, R4 ;  /* 0x000000121b047223 */ /* 0x040fe20000000004 */
[----:B------:R-:W-:Y:S01]  /*7490*/  F2FP.TF32.F32.PACK_B R29, R29 ;  /* 0x0000001dff1d723e */ /* 0x000fe200024050ff */
[C---:B------:R-:W-:Y:S01]  /*74a0*/  FFMA R5, R27.reuse, R2, R5 ;  /* 0x000000021b057223 */ /* 0x040fe20000000005 */
[----:B------:R-:W-:Y:S01]  /*74b0*/  FMUL R11, R24, R11 ;  /* 0x0000000b180b7220 */ /* 0x000fe20000400000 */
[----:B------:R-:W-:Y:S01]  /*74c0*/  F2FP.TF32.F32.PACK_B R30, R30 ;  /* 0x0000001eff1e723e */ /* 0x000fe200024050ff */
[C---:B------:R-:W-:Y:S01]  /*74d0*/  FFMA R6, R27.reuse, R0, R6 ;  /* 0x000000001b067223 */ /* 0x040fe20000000006 */
[----:B------:R-:W-:Y:S01]  /*74e0*/  F2FP.TF32.F32.PACK_B R31, R31 ;  /* 0x0000001fff1f723e */ /* 0x000fe200024050ff */
[----:B------:R-:W-:Y:S01]  /*74f0*/  FFMA R7, R27, R3, R11 ;  /* 0x000000031b077223 */ /* 0x000fe2000000000b */
[----:B------:R-:W-:Y:S01]  /*7500*/  LOP3.LUT R2, R32, 0xffffe000, RZ, 0xc0, !PT ;  /* 0xffffe00020027812 */ /* 0x000fe200078ec0ff */
[----:B------:R-:W-:Y:S01]  /*7510*/  FMUL R15, R24, R15 ;  /* 0x0000000f180f7220 */ /* 0x000fe20000400000 */
[----:B------:R-:W-:Y:S01]  /*7520*/  LOP3.LUT R16, R33, 0xffffe000, RZ, 0xc0, !PT ;  /* 0xffffe00021107812 */ /* 0x000fe200078ec0ff */
[----:B------:R1:W-:Y:S01]  /*7530*/  STS.128 [R56], R28 ;  /* 0x0000001c38007388 */ /* 0x0003e20000000c00 */
[----:B------:R-:W-:Y:S01]  /*7540*/  LOP3.LUT R0, R34, 0xffffe000, RZ, 0xc0, !PT ;  /* 0xffffe00022007812 */ /* 0x000fe200078ec0ff */
[----:B------:R-:W-:Y:S01]  /*7550*/  FFMA R8, R27, R2, R8 ;  /* 0x000000021b087223 */ /* 0x000fe20000000008 */
[----:B------:R-:W-:Y:S01]  /*7560*/  LOP3.LUT R2, R35, 0xffffe000, RZ, 0xc0, !PT ;  /* 0xffffe00023027812 */ /* 0x000fe200078ec0ff */
[C---:B------:R-:W-:Y:S01]  /*7570*/  FFMA R9, R27.reuse, R16, R9 ;  /* 0x000000101b097223 */ /* 0x040fe20000000009 */
[----:B------:R-:W-:Y:S01]  /*7580*/  F2FP.TF32.F32.PACK_B R4, R4 ;  /* 0x00000004ff04723e */ /* 0x000fe200024050ff */
[C---:B------:R-:W-:Y:S01]  /*7590*/  FFMA R10, R27.reuse, R0, R10 ;  /* 0x000000001b0a7223 */ /* 0x040fe2000000000a */
[----:B------:R-:W-:Y:S01]  /*75a0*/  F2FP.TF32.F32.PACK_B R5, R5 ;  /* 0x00000005ff05723e */ /* 0x000fe200024050ff */
[----:B------:R-:W-:Y:S01]  /*75b0*/  FFMA R11, R27, R2, R15 ;  /* 0x000000021b0b7223 */ /* 0x000fe2000000000f */
[----:B------:R-:W-:Y:S01]  /*75c0*/  F2FP.TF32.F32.PACK_B R6, R6 ;  /* 0x00000006ff06723e */ /* 0x000fe200024050ff */
[----:B------:R-:W-:Y:S01]  /*75d0*/  FMUL R19, R24, R19 ;  /* 0x0000001318137220 */ /* 0x000fe20000400000 */
[----:B------:R-:W-:Y:S02]  /*75e0*/  F2FP.TF32.F32.PACK_B R7, R7 ;  /* 0x00000007ff07723e */ /* 0x000fe400024050ff */
[----:B------:R-:W-:Y:S02]  /*75f0*/  LOP3.LUT R3, R36, 0xffffe000, RZ, 0xc0, !PT ;  /* 0xffffe00024037812 */ /* 0x000fe400078ec0ff */
[----:B------:R-:W-:Y:S01]  /*7600*/  LOP3.LUT R0, R37, 0xffffe000, RZ, 0xc0, !PT ;  /* 0xffffe00025007812 */ /* 0x000fe200078ec0ff */
[----:B------:R1:W-:Y:S01]  /*7610*/  STS.128 [R71+0x10], R4 ;  /* 0x0000100447007388 */ /* 0x0003e20000000c00 */
        /* <DEDUP_REMOVED lines=8> */
[----:B------:R-:W-:Y:S02]  /*76a0*/  F2FP.TF32.F32.PACK_B R10, R10 ;  /* 0x0000000aff0a723e */ /* 0x000fe400024050ff */
[----:B------:R-:W-:Y:S02]  /*76b0*/  F2FP.TF32.F32.PACK_B R11, R11 ;  /* 0x0000000bff0b723e */ /* 0x000fe400024050ff */
[----:B------:R-:W-:Y:S02]  /*76c0*/  F2FP.TF32.F32.PACK_B R12, R12 ;  /* 0x0000000cff0c723e */ /* 0x000fe400024050ff */
[----:B------:R-:W-:Y:S01]  /*76d0*/  F2FP.TF32.F32.PACK_B R13, R13 ;  /* 0x0000000dff0d723e */ /* 0x000fe200024050ff */
[----:B------:R1:W-:Y:S01]  /*76e0*/  STS.128 [R70+0x20], R8 ;  /* 0x0000200846007388 */ /* 0x0003e20000000c00 */
[----:B------:R-:W-:Y:S02]  /*76f0*/  F2FP.TF32.F32.PACK_B R14, R14 ;  /* 0x0000000eff0e723e */ /* 0x000fe400024050ff */
[----:B------:R-:W-:Y:S05]  /*7700*/  F2FP.TF32.F32.PACK_B R15, R15 ;  /* 0x0000000fff0f723e */ /* 0x000fea00024050ff */
[----:B------:R1:W-:Y:S01]  /*7710*/  STS.128 [R79+0x30], R12 ;  /* 0x0000300c4f007388 */ /* 0x0003e20000000c00 */
[----:B------:R-:W-:Y:S01]  /*7720*/  @!PT LDS RZ, [RZ] ;  /* 0x00000000fffff984 */ /* 0x000fe20000000800 */
[----:B------:R-:W-:Y:S01]  /*7730*/  @!PT LDS RZ, [RZ] ;  /* 0x00000000fffff984 */ /* 0x000fe20000000800 */
[----:B------:R-:W-:Y:S01]  /*7740*/  @!PT LDS RZ, [RZ] ;  /* 0x00000000fffff984 */ /* 0x000fe20000000800 */
[----:B------:R-:W-:Y:S01]  /*7750*/  @!PT LDS RZ, [RZ] ;  /* 0x00000000fffff984 */ /* 0x000fe20000000800 */
[----:B------:R3:W-:Y:S07]  /*7760*/  MEMBAR.ALL.CTA ;  /* 0x0000000000007992 */ /* 0x0007ee0000008000 */
[----:B---3--:R-:W3:Y:S02]  /*7770*/  FENCE.VIEW.ASYNC.S ;  /* 0x00000000000073c6 */ /* 0x008ee40000000000 */
[----:B---3--:R-:W-:Y:S06]  /*7780*/  BAR.SYNC.DEFER_BLOCKING 0x1, 0x80 ;  /* 0x0042000000007b1d */ /* 0x008fec0000010000 */
[----:B------:R-:W-:Y:S05]  /*7790*/  @P0 BRA `(.L_x_116) ;  /* 0x0000000000340947 */ /* 0x000fea0003800000 */
[----:B------:R-:W3:Y:S01]  /*77a0*/  LDCU.64 UR6, c[0x0][0x348] ;  /* 0x00006900ff0677ac */ /* 0x000ee20008000a00 */
[----:B------:R-:W-:Y:S02]  /*77b0*/  R2UR UR42, R76 ;  /* 0x000000004c2a72ca */ /* 0x000fe400000e0000 */
[----:B------:R-:W-:Y:S01]  /*77c0*/  R2UR UR43, R75 ;  /* 0x000000004b2b72ca */ /* 0x000fe200000e0000 */
[----:B------:R-:W-:Y:S01]  /*77d0*/  UIADD3 UR4, UPT, UPT, UR50, 0x200, URZ ;  /* 0x0000020032047890 */ /* 0x000fe2000fffe0ff */
[----:B------:R-:W-:Y:S02]  /*77e0*/  R2UR UR44, R73 ;  /* 0x00000000492c72ca */ /* 0x000fe400000e0000 */
[----:B------:R-:W-:Y:S03]  /*77f0*/  R2UR UR45, R74 ;  /* 0x000000004a2d72ca */ /* 0x000fe600000e0000 */
[----:B------:R-:W-:Y:S05]  /*7800*/  IMAD.U32 R52, RZ, RZ, UR4 ;  /* 0x00000004ff347e24 */ /* 0x000fea000f8e00ff */
[----:B------:R-:W-:Y:S01]  /*7810*/  R2UR UR40, R52 ;  /* 0x00000000342872ca */ /* 0x000fe200000e0000 */
[----:B---3--:R-:W-:Y:S04]  /*7820*/  UIADD3 UR4, UP0, UPT, UR6, 0x780, URZ ;  /* 0x0000078006047890 */ /* 0x008fe8000ff1e0ff */
[----:B------:R-:W-:Y:S09]  /*7830*/  UIADD3.X UR5, UPT, UPT, URZ, UR7, URZ, UP0, !UPT ;  /* 0x00000007ff057290 */ /* 0x000ff200087fe4ff */
[----:B------:R3:W-:Y:S01]  /*7840*/  UTMASTG.5D.IM2COL [UR40], [UR4] ;  /* 0x00000028040073b5 */ /* 0x0007e20008060000 */
[----:B------:R0:W-:Y:S01]  /*7850*/  UTMACMDFLUSH ;  /* 0x00000000000079b7 */ /* 0x0001e20000000000 */
[----:B---3--:R-:W-:Y:S04]  /*7860*/  DEPBAR.LE SB0, 0x1 ;  /* 0x000080400000791a */ /* 0x008fe80000000000 */
.L_x_116:
[----:B------:R-:W-:Y:S05]  /*7870*/  BSYNC.RECONVERGENT B0 ;  /* 0x0000000000007941 */ /* 0x000fea0003800200 */
.L_x_115:
[----:B------:R-:W-:Y:S01]  /*7880*/  BAR.SYNC.DEFER_BLOCKING 0x1, 0x80 ;  /* 0x0042000000007b1d */ /* 0x000fe20000010000 */
[----:B------:R-:W-:Y:S01]  /*7890*/  ISETP.NE.AND P1, PT, R78, RZ, PT ;  /* 0x000000ff4e00720c */ /* 0x000fe20003f25270 */
[----:B------:R-:W-:Y:S01]  /*78a0*/  UISETP.NE.AND UP0, UPT, UR54, URZ, UPT ;  /* 0x000000ff3600728c */ /* 0x000fe2000bf05270 */
[----:B------:R-:W-:Y:S11]  /*78b0*/  LEA R2, R81, UR50, 0x3 ;  /* 0x0000003251027c11 */ /* 0x000ff6000f8e18ff */
[----:B-1----:R-:W-:Y:S01]  /*78c0*/  @P1 SHF.L.U32 R4, R55, 0x1f, RZ ;  /* 0x0000001f37041819 */ /* 0x002fe200000006ff */
[----:B------:R-:W-:Y:S06]  /*78d0*/  BRA.U !UP0, `(.L_x_117) ;  /* 0x0000000108247547 */ /* 0x000fec000b800000 */
[----:B------:R-:W1:Y:S01]  /*78e0*/  S2R R0, SR_CgaCtaId ;  /* 0x0000000000007919 */ /* 0x000e620000008800 */
[----:B------:R-:W-:Y:S01]  /*78f0*/  IMAD.U32 R3, RZ, RZ, UR51 ;  /* 0x00000033ff037e24 */ /* 0x000fe2000f8e00ff */
[----:B------:R-:W-:Y:S04]  /*7900*/  UIADD3 UR4, UPT, UPT, UR51, 0x1, URZ ;  /* 0x0000000133047890 */ /* 0x000fe8000fffe0ff */
[----:B------:R-:W-:Y:S01]  /*7910*/  @P1 LEA R3, R3, UR50, 0x3 ;  /* 0x0000003203031c11 */ /* 0x000fe2000f8e18ff */
[----:B------:R-:W-:Y:S04]  /*7920*/  UISETP.NE.AND UP0, UPT, UR4, 0x4, UPT ;  /* 0x000000040400788c */ /* 0x000fe8000bf05270 */
[----:B------:R-:W-:Y:S01]  /*7930*/  @P1 VIADD R3, R3, 0xb0 ;  /* 0x000000b003031836 */ /* 0x000fe20000000000 */
[----:B------:R-:W-:Y:S04]  /*7940*/  USEL UR51, UR4, URZ, UP0 ;  /* 0x000000ff04337287 */ /* 0x000fe80008000000 */
[----:B-1----:R-:W-:Y:S04]  /*7950*/  @P1 PRMT R0, R0, 0x654, R3 ;  /* 0x0000065400001816 */ /* 0x002fe80000000003 */
[----:B------:R1:W-:Y:S04]  /*7960*/  @P1 SYNCS.ARRIVE.TRANS64.RED.A1T0 RZ, [R0+URZ], RZ ;  /* 0x000000ff00ff19a7 */ /* 0x0003e800081004ff */
.L_x_117:
[----:B------:R-:W3:Y:S01]  /*7970*/  @P1 SYNCS.PHASECHK.TRANS64.TRYWAIT P0, [R2+URZ+0x90], R4 ;  /* 0x00009004020015a7 */ /* 0x000ee200080011ff */
[----:B------:R-:W-:Y:S01]  /*7980*/  BSSY B1, `(.L_x_118) ;  /* 0x0000016000017945 */ /* 0x000fe20003800000 */
[----:B---3--:R-:W-:Y:S03]  /*7990*/  @P1 SEL R82, RZ, 0x1, !P0 ;  /* 0x00000001ff521807 */ /* 0x008fe60004000000 */
[----:B------:R-:W-:Y:S05]  /*79a0*/  @!P1 BRA `(.L_x_119) ;  /* 0x00000000004c9947 */ /* 0x000fea0003800000 */
[----:B------:R-:W-:Y:S01]  /*79b0*/  ISETP.NE.AND P0, PT, R82, RZ, PT ;  /* 0x000000ff5200720c */ /* 0x000fe20003f05270 */
[----:B------:R-:W-:Y:S01]  /*79c0*/  BSSY B0, `(.L_x_120) ;  /* 0x000000b000007945 */ /* 0x000fe20003800000 */
[----:B------:R-:W-:Y:S11]  /*79d0*/  ISETP.NE.AND P1, PT, R83, RZ, PT ;  /* 0x000000ff5300720c */ /* 0x000ff60003f25270 */
[----:B------:R-:W-:Y:S02]  /*79e0*/  @!UPT UIADD3 URZ, UPT, UPT, URZ, URZ, URZ ;  /* 0x000000fffffff290 */ /* 0x000fe4000fffe0ff */
[C---:B------:R-:W-:Y:S01]  /*79f0*/  @P1 IMAD R6, R81.reuse, 0x2000, R56 ;  /* 0x0000200051061824 */ /* 0x040fe200078e0238 */
[C---:B------:R-:W-:Y:S01]  /*7a00*/  @P1 LEA R4, R81.reuse, R70, 0xd ;  /* 0x0000004651041211 */ /* 0x040fe200078e68ff */
[C---:B------:R-:W-:Y:S02]  /*7a10*/  @P1 IMAD R5, R81.reuse, 0x2000, R71 ;  /* 0x0000200051051824 */ /* 0x040fe400078e0247 */
[----:B------:R-:W-:Y:S01]  /*7a20*/  @P1 IMAD R3, R81, 0x2000, R79 ;  /* 0x0000200051031824 */ /* 0x000fe200078e024f */
[----:B------:R-:W-:Y:S06]  /*7a30*/  @P0 BRA `(.L_x_121) ;  /* 0x00000000000c0947 */ /* 0x000fec0003800000 */
[----:B-1----:R-:W-:Y:S04]  /*7a40*/  SHF.L.U32 R0, R55, 0x1f, RZ ;  /* 0x0000001f37007819 */ /* 0x002fe800000006ff */
[----:B------:R-:W1:Y:S02]  /*7a50*/  SYNCS.PHASECHK.TRANS64.TRYWAIT P0, [R2+URZ+0x90], R0 ;  /* 0x00009000020075a7 */ /* 0x000e6400080011ff */
[----:B-1----:R-:W-:Y:S05]  /*7a60*/  @!P0 BRA `(.L_x_122) ;  /* 0x0000002800b08947 */ /* 0x002fea0003800000 */
.L_x_121:
[----:B------:R-:W-:Y:S05]  /*7a70*/  BSYNC B0 ;  /* 0x0000000000007941 */ /* 0x000fea0003800000 */
.L_x_120:
[----:B------:R-:W-:Y:S02]  /*7a80*/  ISETP.NE.AND P0, PT, R83, RZ, PT ;  /* 0x000000ff5300720c */ /* 0x000fe40003f05270 */
[----:B------:R-:W-:Y:S11]  /*7a90*/  IADD3 R81, PT, PT, R81, 0x1, RZ ;  /* 0x0000000151517810 */ /* 0x000ff60007ffe0ff */
[----:B------:R3:W4:Y:S04]  /*7aa0*/  @P0 LDS.128 R44, [R6] ;  /* 0x00000000062c0984 */ /* 0x0007280000000c00 */
[----:B------:R3:W1:Y:S04]  /*7ab0*/  @P0 LDS.128 R40, [R5+0x10] ;  /* 0x0000100005280984 */ /* 0x0006680000000c00 */
[----:B------:R3:W1:Y:S04]  /*7ac0*/  @P0 LDS.128 R32, [R4+0x20] ;  /* 0x0000200004200984 */ /* 0x0006680000000c00 */
[----:B------:R3:W1:Y:S02]  /*7ad0*/  @P0 LDS.128 R36, [R3+0x30] ;  /* 0x0000300003240984 */ /* 0x0006640000000c00 */
.L_x_119:
[----:B------:R-:W-:Y:S05]  /*7ae0*/  BSYNC B1 ;  /* 0x0000000000017941 */ /* 0x000fea0003800000 */
.L_x_118:
[----:B-1----:R-:W-:Y:S05]  /*7af0*/  VIADD R0, R25, 0x10 ;  /* 0x0000001019007836 */ /* 0x002fea0000000000 */
[----:B------:R-:W-:Y:S04]  /*7b00*/  SHF.R.U32.HI R0, RZ, 0x15, R0 ;  /* 0x00000015ff007819 */ /* 0x000fe80000011600 */
[----:B------:R-:W-:Y:S11]  /*7b10*/  LOP3.LUT P0, RZ, R0, 0x3, R60, 0x48, !PT ;  /* 0x0000000300ff7812 */ /* 0x000ff6000780483c */
[----:B------:R-:W-:Y:S02]  /*7b20*/  @!UPT UIADD3 URZ, UPT, UPT, URZ, URZ, URZ ;  /* 0x000000fffffff290 */ /* 0x000fe4000fffe0ff */
[----:B------:R-:W-:Y:S05]  /*7b30*/  @!P0 BRA `(.L_x_123) ;  /* 0x0000000000408947 */ /* 0x000fea0003800000 */
[----:B------:R-:W1:Y:S01]  /*7b40*/  LDCU.64 UR8, c[0x4][0x70] ;  /* 0x01000e00ff0877ac */ /* 0x000e620008000a00 */
[----:B---3--:R-:W-:Y:S01]  /*7b50*/  MOV R3, 0x0 ;  /* 0x0000000000037802 */ /* 0x008fe20000000f00 */
[----:B------:R-:W-:Y:S02]  /*7b60*/  HFMA2 R12, -RZ, RZ, 0, 5.9604644775390625e-08 ;  /* 0x00000001ff0c7431 */ /* 0x000fe400000001ff */
[----:B------:R-:W-:Y:S02]  /*7b70*/  IMAD.MOV.U32 R8, RZ, RZ, 0x192 ;  /* 0x00000192ff087424 */ /* 0x000fe400078e00ff */
[----:B------:R-:W-:Y:S01]  /*7b80*/  IMAD.MOV.U32 R13, RZ, RZ, RZ ;  /* 0x000000ffff0d7224 */ /* 0x000fe200078e00ff */
[----:B------:R-:W3:Y:S01]  /*7b90*/  LDCU.64 UR6, c[0x4][0x78] ;  /* 0x01000f00ff0677ac */ /* 0x000ee20008000a00 */
[----:B------:R-:W2:Y:S01]  /*7ba0*/  LDC.64 R2, c[0x4][R3] ;  /* 0x0100000003027b82 */ /* 0x000ea20000000a00 */
[----:B------:R-:W5:Y:S01]  /*7bb0*/  LDCU.64 UR4, c[0x4][0x10] ;  /* 0x01000200ff0477ac */ /* 0x000f620008000a00 */
[----:B-1----:R-:W-:Y:S01]  /*7bc0*/  MOV R5, UR9 ;  /* 0x0000000900057c02 */ /* 0x002fe20008000f00 */
[----:B------:R-:W-:Y:S01]  /*7bd0*/  IMAD.U32 R4, RZ, RZ, UR8 ;  /* 0x00000008ff047e24 */ /* 0x000fe2000f8e00ff */
[----:B---3--:R-:W-:Y:S01]  /*7be0*/  MOV R7, UR7 ;  /* 0x0000000700077c02 */ /* 0x008fe20008000f00 */
[----:B------:R-:W-:Y:S01]  /*7bf0*/  IMAD.U32 R6, RZ, RZ, UR6 ;  /* 0x00000006ff067e24 */ /* 0x000fe2000f8e00ff */
[----:B-----5:R-:W-:Y:S01]  /*7c00*/  MOV R11, UR5 ;  /* 0x00000005000b7c02 */ /* 0x020fe20008000f00 */
[----:B------:R-:W-:Y:S02]  /*7c10*/  IMAD.U32 R10, RZ, RZ, UR4 ;  /* 0x00000004ff0a7e24 */ /* 0x000fe4000f8e00ff */
[----:B------:R-:W-:Y:S07]  /*7c20*/  LEPC R20, `(.L_x_123) ;  /* 0x000000001014794e */ /* 0x000fee0000000000 */
[----:B--2-4-:R-:W-:Y:S05]  /*7c30*/  CALL.ABS.NOINC R2 ;  /* 0x0000000002007343 */ /* 0x014fea0003c00000 */
.L_x_123:
[----:B---34-:R-:W-:Y:S01]  /*7c40*/  LOP3.LUT R3, R44, 0xffffe000, RZ, 0xc0, !PT ;  /* 0xffffe0002c037812 */ /* 0x018fe200078ec0ff */
[----:B------:R-:W-:Y:S05]  /*7c50*/  WARPSYNC.ALL ;  /* 0x0000000000007948 */ /* 0x000fea0003800000 */
[----:B------:R-:W-:Y:S01]  /*7c60*/  R2UR UR4, R25 ;  /* 0x00000000190472ca */ /* 0x000fe200000e0000 */
[----:B------:R-:W1:Y:S01]  /*7c70*/  S2R R84, SR_CgaCtaId ;  /* 0x0000000000547919 */ /* 0x000e620000008800 */
[----:B------:R-:W-:Y:S01]  /*7c80*/  LOP3.LUT R20, R40, 0xffffe000, RZ, 0xc0, !PT ;  /* 0xffffe00028147812 */ /* 0x000fe200078ec0ff */
[----:B------:R-:W-:Y:S01]  /*7c90*/  BSSY.RECONVERGENT B0, `(.L_x_124) ;  /* 0x0000060000007945 */ /* 0x000fe20003800200 */
[----:B------:R-:W-:Y:S02]  /*7ca0*/  ISETP.NE.AND P6, PT, R78, RZ, PT ;  /* 0x000000ff4e00720c */ /* 0x000fe40003fc5270 */
[----:B------:R-:W-:Y:S07]  /*7cb0*/  ISETP.NE.AND P0, PT, R58, RZ, PT ;  /* 0x000000ff3a00720c */ /* 0x000fee0003f05270 */
[----:B------:R-:W3:Y:S02]  /*7cc0*/  LDTM.x16 R4, tmem[UR4+0x10] ;  /* 0x00001004000479ee */ /* 0x000ee40008240000 */
[C---:B---3--:R-:W-:Y:S01]  /*7cd0*/  FMUL R0, R24.reuse, R4 ;  /* 0x0000000418007220 */ /* 0x048fe20000400000 */
[----:B------:R-:W-:Y:S01]  /*7ce0*/  LOP3.LUT R4, R45, 0xffffe000, RZ, 0xc0, !PT ;  /* 0xffffe0002d047812 */ /* 0x000fe200078ec0ff */
[C---:B------:R-:W-:Y:S01]  /*7cf0*/  FMUL R2, R24.reuse, R5 ;  /* 0x0000000518027220 */ /* 0x040fe20000400000 */
[----:B------:R-:W-:Y:S01]  /*7d00*/  FMUL R5, R24, R12 ;  /* 0x0000000c18057220 */ /* 0x000fe20000400000 */
[C---:B------:R-:W-:Y:S01]  /*7d10*/  FFMA R28, R27.reuse, R3, R0 ;  /* 0x000000031b1c7223 */ /* 0x040fe20000000000 */
[----:B------:R-:W-:Y:S01]  /*7d20*/  LOP3.LUT R3, R46, 0xffffe000, RZ, 0xc0, !PT ;  /* 0xffffe0002e037812 */ /* 0x000fe200078ec0ff */
[----:B------:R-:W-:Y:S01]  /*7d30*/  FFMA R29, R27, R4, R2 ;  /* 0x000000041b1d7223 */ /* 0x000fe20000000002 */
[----:B------:R-:W-:Y:S01]  /*7d40*/  LOP3.LUT R4, R47, 0xffffe000, RZ, 0xc0, !PT ;  /* 0xffffe0002f047812 */ /* 0x000fe200078ec0ff */
[C---:B------:R-:W-:Y:S01]  /*7d50*/  FMUL R0, R24.reuse, R6 ;  /* 0x0000000618007220 */ /* 0x040fe20000400000 */
[----:B------:R-:W-:Y:S01]  /*7d60*/  F2FP.TF32.F32.PACK_B R28, R28 ;  /* 0x0000001cff1c723e */ /* 0x000fe200024050ff */
[C---:B------:R-:W-:Y:S01]  /*7d70*/  FMUL R2, R24.reuse, R7 ;  /* 0x0000000718027220 */ /* 0x040fe20000400000 */
[----:B------:R-:W-:Y:S01]  /*7d80*/  F2FP.TF32.F32.PACK_B R29, R29 ;  /* 0x0000001dff1d723e */ /* 0x000fe200024050ff */
[C---:B------:R-:W-:Y:S01]  /*7d90*/  FFMA R30, R27.reuse, R3, R0 ;  /* 0x000000031b1e7223 */ /* 0x040fe20000000000 */
[C---:B------:R-:W-:Y:S01]  /*7da0*/  FMUL R0, R24.reuse, R8 ;  /* 0x0000000818007220 */ /* 0x040fe20000400000 */
[----:B------:R-:W-:Y:S01]  /*7db0*/  FFMA R31, R27, R4, R2 ;  /* 0x000000041b1f7223 */ /* 0x000fe20000000002 */
[C---:B------:R-:W-:Y:S01]  /*7dc0*/  FMUL R6, R24.reuse, R13 ;  /* 0x0000000d18067220 */ /* 0x040fe20000400000 */
[----:B------:R-:W-:Y:S01]  /*7dd0*/  LOP3.LUT R13, R41, 0xffffe000, RZ, 0xc0, !PT ;  /* 0xffffe000290d7812 */ /* 0x000fe200078ec0ff */
[C---:B------:R-:W-:Y:S01]  /*7de0*/  FMUL R2, R24.reuse, R9 ;  /* 0x0000000918027220 */ /* 0x040fe20000400000 */
[----:B------:R-:W-:Y:S01]  /*7df0*/  F2FP.TF32.F32.PACK_B R30, R30 ;  /* 0x0000001eff1e723e */ /* 0x000fe200024050ff */
[----:B------:R-:W-:Y:S01]  /*7e00*/  FMUL R9, R24, R16 ;  /* 0x0000001018097220 */ /* 0x000fe20000400000 */
[----:B------:R-:W-:Y:S01]  /*7e10*/  F2FP.TF32.F32.PACK_B R31, R31 ;  /* 0x0000001fff1f723e */ /* 0x000fe200024050ff */
[----:B------:R-:W-:Y:S01]  /*7e20*/  FFMA R16, R27, R20, R0 ;  /* 0x000000141b107223 */ /* 0x000fe20000000000 */
[----:B------:R-:W-:Y:S01]  /*7e30*/  LOP3.LUT R0, R42, 0xffffe000, RZ, 0xc0, !PT ;  /* 0xffffe0002a007812 */ /* 0x000fe200078ec0ff */
[C---:B------:R-:W-:Y:S01]  /*7e40*/  FMUL R3, R24.reuse, R10 ;  /* 0x0000000a18037220 */ /* 0x040fe20000400000 */
[C---:B------:R-:W-:Y:S01]  /*7e50*/  FMUL R7, R24.reuse, R14 ;  /* 0x0000000e18077220 */ /* 0x040fe20000400000 */
[----:B------:R-:W-:Y:S01]  /*7e60*/  LOP3.LUT R14, R43, 0xffffe000, RZ, 0xc0, !PT ;  /* 0xffffe0002b0e7812 */ /* 0x000fe200078ec0ff */
[----:B------:R-:W-:Y:S01]  /*7e70*/  FMUL R10, R24, R17 ;  /* 0x00000011180a7220 */ /* 0x000fe20000400000 */
[----:B------:R-:W-:Y:S01]  /*7e80*/  F2FP.TF32.F32.PACK_B R16, R16 ;  /* 0x00000010ff10723e */ /* 0x000fe200024050ff */
[----:B------:R-:W-:Y:S01]  /*7e90*/  FFMA R17, R27, R13, R2 ;  /* 0x0000000d1b117223 */ /* 0x000fe20000000002 */
[----:B------:R-:W-:Y:S01]  /*7ea0*/  LOP3.LUT R2, R32, 0xffffe000, RZ, 0xc0, !PT ;  /* 0xffffe00020027812 */ /* 0x000fe200078ec0ff */
[----:B------:R-:W-:Y:S01]  /*7eb0*/  STS.128 [R56+0x2000], R28 ;  /* 0x0020001c38007388 */ /* 0x000fe20000000c00 */
[----:B------:R-:W-:Y:S01]  /*7ec0*/  LOP3.LUT R13, R39, 0xffffe000, RZ, 0xc0, !PT ;  /* 0xffffe000270d7812 */ /* 0x000fe200078ec0ff */
[C---:B------:R-:W-:Y:S01]  /*7ed0*/  FMUL R4, R24.reuse, R11 ;  /* 0x0000000b18047220 */ /* 0x040fe20000400000 */
[----:B------:R-:W-:Y:S01]  /*7ee0*/  F2FP.TF32.F32.PACK_B R17, R17 ;  /* 0x00000011ff11723e */ /* 0x000fe200024050ff */
[C---:B------:R-:W-:Y:S01]  /*7ef0*/  FMUL R11, R24.reuse, R18 ;  /* 0x00000012180b7220 */ /* 0x040fe20000400000 */
[----:B------:R-:W-:Y:S01]  /*7f00*/  FFMA R18, R27, R0, R3 ;  /* 0x000000001b127223 */ /* 0x000fe20000000003 */
[----:B------:R-:W-:Y:S01]  /*7f10*/  LOP3.LUT R0, R33, 0xffffe000, RZ, 0xc0, !PT ;  /* 0xffffe00021007812 */ /* 0x000fe200078ec0ff */
[----:B------:R-:W-:Y:S01]  /*7f20*/  FMUL R12, R24, R19 ;  /* 0x00000013180c7220 */ /* 0x000fe20000400000 */
[----:B------:R-:W-:Y:S01]  /*7f30*/  LOP3.LUT R3, R34, 0xffffe000, RZ, 0xc0, !PT ;  /* 0xffffe00022037812 */ /* 0x000fe200078ec0ff */
[C---:B------:R-:W-:Y:S01]  /*7f40*/  FFMA R19, R27.reuse, R14, R4 ;  /* 0x0000000e1b137223 */ /* 0x040fe20000000004 */
[----:B------:R-:W-:Y:S01]  /*7f50*/  FFMA R4, R27, R2, R5 ;  /* 0x000000021b047223 */ /* 0x000fe20000000005 */
[----:B------:R-:W-:Y:S01]  /*7f60*/  LOP3.LUT R2, R35, 0xffffe000, RZ, 0xc0, !PT ;  /* 0xffffe00023027812 */ /* 0x000fe200078ec0ff */
[----:B------:R-:W-:Y:S01]  /*7f70*/  FMUL R8, R24, R15 ;  /* 0x0000000f18087220 */ /* 0x000fe20000400000 */
[----:B------:R-:W-:Y:S01]  /*7f80*/  F2FP.TF32.F32.PACK_B R18, R18 ;  /* 0x00000012ff12723e */ /* 0x000fe200024050ff */
[C---:B------:R-:W-:Y:S01]  /*7f90*/  FFMA R5, R27.reuse, R0, R6 ;  /* 0x000000001b057223 */ /* 0x040fe20000000006 */
[----:B------:R-:W-:Y:S01]  /*7fa0*/  F2FP.TF32.F32.PACK_B R19, R19 ;  /* 0x00000013ff13723e */ /* 0x000fe200024050ff */
[C---:B------:R-:W-:Y:S01]  /*7fb0*/  FFMA R6, R27.reuse, R3, R7 ;  /* 0x000000031b067223 */ /* 0x040fe20000000007 */
[----:B------:R-:W-:Y:S01]  /*7fc0*/  FFMA R7, R27, R2, R8 ;  /* 0x000000021b077223 */ /* 0x000fe20000000008 */
[----:B------:R-:W-:Y:S02]  /*7fd0*/  LOP3.LUT R0, R36, 0xffffe000, RZ, 0xc0, !PT ;  /* 0xffffe00024007812 */ /* 0x000fe400078ec0ff */
[----:B------:R-:W-:Y:S01]  /*7fe0*/  STS.128 [R71+0x2010], R16 ;  /* 0x0020101047007388 */ /* 0x000fe20000000c00 */
[----:B------:R-:W-:Y:S02]  /*7ff0*/  LOP3.LUT R2, R37, 0xffffe000, RZ, 0xc0, !PT ;  /* 0xffffe00025027812 */ /* 0x000fe400078ec0ff */
[----:B------:R-:W-:Y:S01]  /*8000*/  LOP3.LUT R3, R38, 0xffffe000, RZ, 0xc0, !PT ;  /* 0xffffe00026037812 */ /* 0x000fe200078ec0ff */
[C---:B------:R-:W-:Y:S01]  /*8010*/  FFMA R8, R27.reuse, R0, R9 ;  /* 0x000000001b087223 */ /* 0x040fe20000000009 */
[----:B------:R-:W-:Y:S01]  /*8020*/  F2FP.TF32.F32.PACK_B R4, R4 ;  /* 0x00000004ff04723e */ /* 0x000fe200024050ff */
[C---:B------:R-:W-:Y:S01]  /*8030*/  FFMA R9, R27.reuse, R2, R10 ;  /* 0x000000021b097223 */ /* 0x040fe2000000000a */
[----:B------:R-:W-:Y:S01]  /*8040*/  F2FP.TF32.F32.PACK_B R5, R5 ;  /* 0x00000005ff05723e */ /* 0x000fe200024050ff */
[C---:B------:R-:W-:Y:S01]  /*8050*/  FFMA R10, R27.reuse, R3, R11 ;  /* 0x000000031b0a7223 */ /* 0x040fe2000000000b */
[----:B------:R-:W-:Y:S01]  /*8060*/  F2FP.TF32.F32.PACK_B R6, R6 ;  /* 0x00000006ff06723e */ /* 0x000fe200024050ff */
[----:B------:R-:W-:Y:S01]  /*8070*/  FFMA R11, R27, R13, R12 ;  /* 0x0000000d1b0b7223 */ /* 0x000fe2000000000c */
[----:B------:R-:W-:Y:S01]  /*8080*/  F2FP.TF32.F32.PACK_B R7, R7 ;  /* 0x00000007ff07723e */ /* 0x000fe200024050ff */
[----:B------:R-:W-:Y:S01]  /*8090*/  IMAD.U32 R0, RZ, RZ, UR51 ;  /* 0x00000033ff007e24 */ /* 0x000fe2000f8e00ff */
[----:B------:R-:W-:Y:S02]  /*80a0*/  F2FP.TF32.F32.PACK_B R8, R8 ;  /* 0x00000008ff08723e */ /* 0x000fe400024050ff */
[----:B------:R-:W-:Y:S01]  /*80b0*/  F2FP.TF32.F32.PACK_B R9, R9 ;  /* 0x00000009ff09723e */ /* 0x000fe200024050ff */
[----:B------:R3:W-:Y:S01]  /*80c0*/  STS.128 [R70+0x2020], R4 ;  /* 0x0020200446007388 */ /* 0x0007e20000000c00 */
[----:B------:R-:W-:Y:S02]  /*80d0*/  F2FP.TF32.F32.PACK_B R10, R10 ;  /* 0x0000000aff0a723e */ /* 0x000fe400024050ff */
[----:B------:R-:W-:Y:S02]  /*80e0*/  F2FP.TF32.F32.PACK_B R11, R11 ;  /* 0x0000000bff0b723e */ /* 0x000fe400024050ff */
[----:B------:R-:W-:Y:S02]  /*80f0*/  @P6 LEA R0, R0, UR50, 0x3 ;  /* 0x0000003200006c11 */ /* 0x000fe4000f8e18ff */
[----:B------:R-:W-:Y:S01]  /*8100*/  @P6 SHF.L.U32 R2, R55, 0x1f, RZ ;  /* 0x0000001f37026819 */ /* 0x000fe200000006ff */
[----:B------:R4:W-:Y:S02]  /*8110*/  STS.128 [R79+0x2030], R8 ;  /* 0x002030084f007388 */ /* 0x0009e40000000c00 */
[----:B------:R-:W-:Y:S05]  /*8120*/  @P6 VIADD R0, R0, 0xb0 ;  /* 0x000000b000006836 */ /* 0x000fea0000000000 */
[----:B-1----:R-:W-:Y:S01]  /*8130*/  @P6 PRMT R0, R84, 0x654, R0 ;  /* 0x0000065454006816 */ /* 0x002fe20000000000 */
[----:B------:R-:W-:Y:S01]  /*8140*/  @!PT LDS RZ, [RZ] ;  /* 0x00000000fffff984 */ /* 0x000fe20000000800 */
[----:B------:R-:W-:Y:S01]  /*8150*/  @!PT LDS RZ, [RZ] ;  /* 0x00000000fffff984 */ /* 0x000fe20000000800 */
[----:B------:R-:W-:Y:S01]  /*8160*/  @!PT LDS RZ, [RZ] ;  /* 0x00000000fffff984 */ /* 0x000fe20000000800 */
[----:B------:R-:W-:Y:S01]  /*8170*/  @!PT LDS RZ, [RZ] ;  /* 0x00000000fffff984 */ /* 0x000fe20000000800 */
[----:B------:R1:W-:Y:S06]  /*8180*/  MEMBAR.ALL.CTA ;  /* 0x0000000000007992 */ /* 0x0003ec0000008000 */
[----:B-1----:R-:W1:Y:S01]  /*8190*/  FENCE.VIEW.ASYNC.S ;  /* 0x00000000000073c6 */ /* 0x002e620000000000 */
[----:B---3--:R-:W-:Y:S01]  /*81a0*/  LEA R6, R81, UR50, 0x3 ;  /* 0x0000003251067c11 */ /* 0x008fe2000f8e18ff */
[----:B-1----:R-:W-:Y:S06]  /*81b0*/  BAR.SYNC.DEFER_BLOCKING 0x1, 0x80 ;  /* 0x0042000000007b1d */ /* 0x002fec0000010000 */
[----:B------:R-:W-:Y:S05]  /*81c0*/  @P0 BRA `(.L_x_125) ;  /* 0x0000000000300947 */ /* 0x000fea0003800000 */
[----:B------:R-:W1:Y:S01]  /*81d0*/  LDCU.64 UR6, c[0x0][0x348] ;  /* 0x00006900ff0677ac */ /* 0x000e620008000a00 */
[----:B------:R-:W-:Y:S02]  /*81e0*/  R2UR UR10, R76 ;  /* 0x000000004c0a72ca */ /* 0x000fe400000e0000 */
[----:B------:R-:W-:Y:S01]  /*81f0*/  R2UR UR11, R75 ;  /* 0x000000004b0b72ca */ /* 0x000fe200000e0000 */
[----:B------:R-:W-:Y:S01]  /*8200*/  UIADD3 UR9, UPT, UPT, UR41, 0x10, URZ ;  /* 0x0000001029097890 */ /* 0x000fe2000fffe0ff */
[----:B------:R-:W-:Y:S01]  /*8210*/  R2UR UR12, R73 ;  /* 0x00000000490c72ca */ /* 0x000fe200000e0000 */
[----:B------:R-:W-:Y:S01]  /*8220*/  UIADD3 UR8, UPT, UPT, UR50, 0x2200, URZ ;  /* 0x0000220032087890 */ /* 0x000fe2000fffe0ff */
[----:B------:R-:W-:Y:S01]  /*8230*/  R2UR UR13, R74 ;  /* 0x000000004a0d72ca */ /* 0x000fe200000e0000 */
[----:B-1----:R-:W-:Y:S04]  /*8240*/  UIADD3 UR4, UP0, UPT, UR6, 0x780, URZ ;  /* 0x0000078006047890 */ /* 0x002fe8000ff1e0ff */
[----:B------:R-:W-:Y:S09]  /*8250*/  UIADD3.X UR5, UPT, UPT, URZ, UR7, URZ, UP0, !UPT ;  /* 0x00000007ff057290 */ /* 0x000ff200087fe4ff */
[----:B------:R1:W-:Y:S01]  /*8260*/  UTMASTG.5D.IM2COL [UR8], [UR4] ;  /* 0x00000008040073b5 */ /* 0x0003e20008060000 */
[----:B------:R0:W-:Y:S01]  /*8270*/  UTMACMDFLUSH ;  /* 0x00000000000079b7 */ /* 0x0001e20000000000 */
[----:B-1----:R-:W-:Y:S04]  /*8280*/  DEPBAR.LE SB0, 0x1 ;  /* 0x000080400000791a */ /* 0x002fe80000000000 */
.L_x_125:
[----:B------:R-:W-:Y:S05]  /*8290*/  BSYNC.RECONVERGENT B0 ;  /* 0x0000000000007941 */ /* 0x000fea0003800200 */
.L_x_124:
[----:B------:R-:W-:Y:S01]  /*82a0*/  BAR.SYNC.DEFER_BLOCKING 0x1, 0x80 ;  /* 0x0042000000007b1d */ /* 0x000fe20000010000 */
[----:B------:R-:W-:Y:S04]  /*82b0*/  UIADD3 UR4, UPT, UPT, UR51, 0x1, URZ ;  /* 0x0000000133047890 */ /* 0x000fe8000fffe0ff */
[----:B------:R-:W-:Y:S04]  /*82c0*/  UISETP.NE.AND UP0, UPT, UR4, 0x4, UPT ;  /* 0x000000040400788c */ /* 0x000fe8000bf05270 */
[----:B------:R-:W-:Y:S01]  /*82d0*/  USEL UR40, UR4, URZ, UP0 ;  /* 0x000000ff04287287 */ /* 0x000fe20008000000 */
[----:B------:R1:W-:Y:S01]  /*82e0*/  @P6 SYNCS.ARRIVE.TRANS64.RED.A1T0 RZ, [R0+URZ], RZ ;  /* 0x000000ff00ff69a7 */ /* 0x0003e200081004ff */
[----:B------:R-:W-:Y:S01]  /*82f0*/  BSSY B1, `(.L_x_126) ;  /* 0x0000017000017945 */ /* 0x000fe20003800000 */
[----:B------:R-:W3:Y:S02]  /*8300*/  @P6 SYNCS.PHASECHK.TRANS64.TRYWAIT P0, [R6+URZ+0x90], R2 ;  /* 0x00009002060065a7 */ /* 0x000ee400080011ff */
[----:B---3--:R-:W-:Y:S01]  /*8310*/  @P6 SEL R82, RZ, 0x1, !P0 ;  /* 0x00000001ff526807 */ /* 0x008fe20004000000 */
[----:B-1----:R-:W-:Y:S06]  /*8320*/  @!P6 BRA `(.L_x_127) ;  /* 0x00000000004ce947 */ /* 0x002fec0003800000 */
        /* <DEDUP_REMOVED lines=9> */
[----:B------:R-:W-:Y:S04]  /*83c0*/  SHF.L.U32 R5, R55, 0x1f, RZ ;  /* 0x0000001f37057819 */ /* 0x000fe800000006ff */
[----:B------:R-:W1:Y:S02]  /*83d0*/  SYNCS.PHASECHK.TRANS64.TRYWAIT P0, [R6+URZ+0x90], R5 ;  /* 0x00009005060075a7 */ /* 0x000e6400080011ff */
[----:B-1----:R-:W-:Y:S05]  /*83e0*/  @!P0 BRA `(.L_x_130) ;  /* 0x0000002000648947 */ /* 0x002fea0003800000 */
.L_x_129:
[----:B------:R-:W-:Y:S05]  /*83f0*/  BSYNC B0 ;  /* 0x0000000000007941 */ /* 0x000fea0003800000 */
.L_x_128:
[----:B------:R-:W-:Y:S02]  /*8400*/  ISETP.NE.AND P0, PT, R83, RZ, PT ;  /* 0x000000ff5300720c */ /* 0x000fe40003f05270 */
[----:B------:R-:W-:Y:S11]  /*8410*/  IADD3 R81, PT, PT, R81, 0x1, RZ ;  /* 0x0000000151517810 */ /* 0x000ff60007ffe0ff */
[----:B------:R3:W1:Y:S04]  /*8420*/  @P0 LDS.128 R44, [R4] ;  /* 0x00000000042c0984 */ /* 0x0006680000000c00 */
[----:B------:R3:W1:Y:S04]  /*8430*/  @P0 LDS.128 R40, [R3+0x10] ;  /* 0x0000100003280984 */ /* 0x0006680000000c00 */
[----:B------:R3:W1:Y:S04]  /*8440*/  @P0 LDS.128 R32, [R2+0x20] ;  /* 0x0000200002200984 */ /* 0x0006680000000c00 */
[----:B------:R3:W1:Y:S02]  /*8450*/  @P0 LDS.128 R36, [R0+0x30] ;  /* 0x0000300000240984 */ /* 0x0006640000000c00 */
.L_x_127:
[----:B------:R-:W-:Y:S05]  /*8460*/  BSYNC B1 ;  /* 0x0000000000017941 */ /* 0x000fea0003800000 */
.L_x_126:
[----:B---3--:R-:W-:Y:S05]  /*8470*/  VIADD R0, R25, 0x20 ;  /* 0x0000002019007836 */ /* 0x008fea0000000000 */
[----:B------:R-:W-:Y:S04]  /*8480*/  SHF.R.U32.HI R0, RZ, 0x15, R0 ;  /* 0x00000015ff007819 */ /* 0x000fe80000011600 */
[----:B------:R-:W-:Y:S11]  /*8490*/  LOP3.LUT P0, RZ, R0, 0x3, R60, 0x48, !PT ;  /* 0x0000000300ff7812 */ /* 0x000ff6000780483c */
[----:B------:R-:W-:Y:S02]  /*84a0*/  @!UPT UIADD3 URZ, UPT, UPT, URZ, URZ, URZ ;  /* 0x000000fffffff290 */ /* 0x000fe4000fffe0ff */
[----:B------:R-:W-:Y:S05]  /*84b0*/  @!P0 BRA `(.L_x_131) ;  /* 0x0000000000408947 */ /* 0x000fea0003800000 */
[----:B------:R-:W1:Y:S01]  /*84c0*/  LDCU.64 UR8, c[0x4][0x70] ;  /* 0x01000e00ff0877ac */ /* 0x000e620008000a00 */
[----:B------:R-:W-:Y:S01]  /*84d0*/  MOV R3, 0x0 ;  /* 0x0000000000037802 */ /* 0x000fe20000000f00 */
[----:B------:R-:W-:Y:S02]  /*84e0*/  HFMA2 R12, -RZ, RZ, 0, 5.9604644775390625e-08 ;  /* 0x00000001ff0c7431 */ /* 0x000fe400000001ff */
[----:B----4-:R-:W-:Y:S02]  /*84f0*/  IMAD.MOV.U32 R8, RZ, RZ, 0x192 ;  /* 0x00000192ff087424 */ /* 0x010fe400078e00ff */
[----:B------:R-:W-:Y:S01]  /*8500*/  IMAD.MOV.U32 R13, RZ, RZ, RZ ;  /* 0x000000ffff0d7224 */ /* 0x000fe200078e00ff */
[----:B------:R-:W3:Y:S01]  /*8510*/  LDCU.64 UR6, c[0x4][0x78] ;  /* 0x01000f00ff0677ac */ /* 0x000ee20008000a00 */
[----:B------:R-:W4:Y:S01]  /*8520*/  LDC.64 R2, c[0x4][R3] ;  /* 0x0100000003027b82 */ /* 0x000f220000000a00 */
        /* <DEDUP_REMOVED lines=9> */
.L_x_131:
[----:B-1----:R-:W-:Y:S01]  /*85c0*/  LOP3.LUT R3, R44, 0xffffe000, RZ, 0xc0, !PT ;  /* 0xffffe0002c037812 */ /* 0x002fe200078ec0ff */
[----:B------:R-:W-:Y:S05]  /*85d0*/  WARPSYNC.ALL ;  /* 0x0000000000007948 */ /* 0x000fea0003800000 */
[----:B------:R-:W-:Y:S01]  /*85e0*/  R2UR UR4, R25 ;  /* 0x00000000190472ca */ /* 0x000fe200000e0000 */
[----:B------:R-:W-:Y:S01]  /*85f0*/  BSSY.RECONVERGENT B0, `(.L_x_132) ;  /* 0x0000061000007945 */ /* 0x000fe20003800200 */
[----:B------:R-:W-:Y:S02]  /*8600*/  LOP3.LUT R20, R40, 0xffffe000, RZ, 0xc0, !PT ;  /* 0xffffe00028147812 */ /* 0x000fe400078ec0ff */
[----:B------:R-:W-:Y:S02]  /*8610*/  LOP3.LUT R21, R41, 0xffffe000, RZ, 0xc0, !PT ;  /* 0xffffe00029157812 */ /* 0x000fe400078ec0ff */
[----:B------:R-:W-:Y:S02]  /*8620*/  LOP3.LUT R26, R42, 0xffffe000, RZ, 0xc0, !PT ;  /* 0xffffe0002a1a7812 */ /* 0x000fe400078ec0ff */
[----:B------:R-:W-:Y:S02]  /*8630*/  ISETP.NE.AND P6, PT, R78, RZ, PT ;  /* 0x000000ff4e00720c */ /* 0x000fe40003fc5270 */
[----:B------:R-:W-:Y:S03]  /*8640*/  ISETP.NE.AND P0, PT, R58, RZ, PT ;  /* 0x000000ff3a00720c */ /* 0x000fe60003f05270 */
[----:B----4-:R-:W1:Y:S02]  /*8650*/  LDTM.x16 R4, tmem[UR4+0x20] ;  /* 0x00002004000479ee */ /* 0x010e640008240000 */
[C---:B-1----:R-:W-:Y:S01]  /*8660*/  FMUL R0, R24.reuse, R4 ;  /* 0x0000000418007220 */ /* 0x042fe20000400000 */
        /* <DEDUP_REMOVED lines=13> */
[C---:B------:R-:W-:Y:S01]  /*8740*/  FFMA R31, R27.reuse, R4, R2 ;  /* 0x000000041b1f7223 */ /* 0x040fe20000000002 */
[C---:B------:R-:W-:Y:S01]  /*8750*/  FMUL R2, R24.reuse, R9 ;  /* 0x0000000918027220 */ /* 0x040fe20000400000 */
[C---:B------:R-:W-:Y:S01]  /*8760*/  FMUL R9, R24.reuse, R16 ;  /* 0x0000001018097220 */ /* 0x040fe20000400000 */
[----:B------:R-:W-:Y:S01]  /*8770*/  F2FP.TF32.F32.PACK_B R30, R30 ;  /* 0x0000001eff1e723e */ /* 0x000fe200024050ff */
[----:B------:R-:W-:Y:S01]  /*8780*/  FFMA R16, R27, R20, R0 ;  /* 0x000000141b107223 */ /* 0x000fe20000000000 */
[----:B------:R-:W-:Y:S01]  /*8790*/  LOP3.LUT R0, R43, 0xffffe000, RZ, 0xc0, !PT ;  /* 0xffffe0002b007812 */ /* 0x000fe200078ec0ff */
[C---:B------:R-:W-:Y:S01]  /*87a0*/  FMUL R3, R24.reuse, R10 ;  /* 0x0000000a18037220 */ /* 0x040fe20000400000 */
[----:B------:R-:W-:Y:S01]  /*87b0*/  F2FP.TF32.F32.PACK_B R31, R31 ;  /* 0x0000001fff1f723e */ /* 0x000fe200024050ff */
[C---:B------:R-:W-:Y:S01]  /*87c0*/  FMUL R4, R24.reuse, R11 ;  /* 0x0000000b18047220 */ /* 0x040fe20000400000 */
[----:B------:R-:W-:Y:S01]  /*87d0*/  F2FP.TF32.F32.PACK_B R16, R16 ;  /* 0x00000010ff10723e */ /* 0x000fe200024050ff */
[----:B------:R-:W-:Y:S01]  /*87e0*/  FMUL R10, R24, R17 ;  /* 0x00000011180a7220 */ /* 0x000fe20000400000 */
[C---:B------:R-:W-:Y:S01]  /*87f0*/  FFMA R17, R27.reuse, R21, R2 ;  /* 0x000000151b117223 */ /* 0x040fe20000000002 */
[----:B------:R-:W-:Y:S01]  /*8800*/  LOP3.LUT R2, R32, 0xffffe000, RZ, 0xc0, !PT ;  /* 0xffffe00020027812 */ /* 0x000fe200078ec0ff */
[----:B------:R1:W-:Y:S01]  /*8810*/  STS.128 [R56+0x4000], R28 ;  /* 0x0040001c38007388 */ /* 0x0003e20000000c00 */
[C---:B------:R-:W-:Y:S01]  /*8820*/  FMUL R11, R24.reuse, R18 ;  /* 0x00000012180b7220 */ /* 0x040fe20000400000 */
[----:B------:R-:W-:Y:S01]  /*8830*/  FFMA R18, R27, R26, R3 ;  /* 0x0000001a1b127223 */ /* 0x000fe20000000003 */
[----:B------:R-:W-:Y:S01]  /*8840*/  LOP3.LUT R3, R33, 0xffffe000, RZ, 0xc0, !PT ;  /* 0xffffe00021037812 */ /* 0x000fe200078ec0ff */
[C---:B------:R-:W-:Y:S01]  /*8850*/  FMUL R12, R24.reuse, R19 ;  /* 0x00000013180c7220 */ /* 0x040fe20000400000 */
[----:B------:R-:W-:Y:S01]  /*8860*/  F2FP.TF32.F32.PACK_B R17, R17 ;  /* 0x00000011ff11723e */ /* 0x000fe200024050ff */
[----:B------:R-:W-:Y:S01]  /*8870*/  FFMA R19, R27, R0, R4 ;  /* 0x000000001b137223 */ /* 0x000fe20000000004 */
[----:B------:R-:W-:Y:S01]  /*8880*/  F2FP.TF32.F32.PACK_B R18, R18 ;  /* 0x00000012ff12723e */ /* 0x000fe200024050ff */
[----:B------:R-:W-:Y:S01]  /*8890*/  FMUL R6, R24, R13 ;  /* 0x0000000d18067220 */ /* 0x000fe20000400000 */
[----:B------:R-:W-:Y:S01]  /*88a0*/  LOP3.LUT R13, R34, 0xffffe000, RZ, 0xc0, !PT ;  /* 0xffffe000220d7812 */ /* 0x000fe200078ec0ff */
[C---:B------:R-:W-:Y:S01]  /*88b0*/  FMUL R7, R24.reuse, R14 ;  /* 0x0000000e18077220 */ /* 0x040fe20000400000 */
[----:B------:R-:W-:Y:S01]  /*88c0*/  LOP3.LUT R14, R35, 0xffffe000, RZ, 0xc0, !PT ;  /* 0xffffe000230e7812 */ /* 0x000fe200078ec0ff */
[----:B------:R-:W-:Y:S01]  /*88d0*/  FMUL R8, R24, R15 ;  /* 0x0000000f18087220 */ /* 0x000fe20000400000 */
[----:B------:R-:W-:Y:S01]  /*88e0*/  F2FP.TF32.F32.PACK_B R19, R19 ;  /* 0x00000013ff13723e */ /* 0x000fe200024050ff */
[C---:B------:R-:W-:Y:S01]  /*88f0*/  FFMA R4, R27.reuse, R2, R5 ;  /* 0x000000021b047223 */ /* 0x040fe20000000005 */
[C---:B------:R-:W-:Y:S01]  /*8900*/  FFMA R5, R27.reuse, R3, R6 ;  /* 0x000000031b057223 */ /* 0x040fe20000000006 */
[C---:B------:R-:W-:Y:S01]  /*8910*/  FFMA R6, R27.reuse, R13, R7 ;  /* 0x0000000d1b067223 */ /* 0x040fe20000000007 */
[----:B------:R-:W-:Y:S01]  /*8920*/  FFMA R7, R27, R14, R8 ;  /* 0x0000000e1b077223 */ /* 0x000fe20000000008 */
[----:B------:R1:W-:Y:S01]  /*8930*/  STS.128 [R71+0x4010], R16 ;  /* 0x0040101047007388 */ /* 0x0003e20000000c00 */
[----:B------:R-:W-:Y:S01]  /*8940*/  LOP3.LUT R0, R36, 0xffffe000, RZ, 0xc0, !PT ;  /* 0xffffe00024007812 */ /* 0x000fe200078ec0ff */
[----:B------:R-:W-:Y:S01]  /*8950*/  IMAD.U32 R14, RZ, RZ, UR40 ;  /* 0x00000028ff0e7e24 */ /* 0x000fe2000f8e00ff */
[----:B------:R-:W-:Y:S02]  /*8960*/  LOP3.LUT R2, R37, 0xffffe000, RZ, 0xc0, !PT ;  /* 0xffffe00025027812 */ /* 0x000fe400078ec0ff */
        /* <DEDUP_REMOVED lines=14> */
[----:B------:R-:W-:Y:S02]  /*8a50*/  F2FP.TF32.F32.PACK_B R11, R11 ;  /* 0x0000000bff0b723e */ /* 0x000fe400024050ff */
[----:B------:R-:W-:Y:S02]  /*8a60*/  @P6 LEA R14, R14, UR50, 0x3 ;  /* 0x000000320e0e6c11 */ /* 0x000fe4000f8e18ff */
[----:B------:R-:W-:Y:S01]  /*8a70*/  LEA R0, R81, UR50, 0x3 ;  /* 0x0000003251007c11 */ /* 0x000fe2000f8e18ff */
[----:B------:R1:W-:Y:S01]  /*8a80*/  STS.128 [R79+0x4030], R8 ;  /* 0x004030084f007388 */ /* 0x0003e20000000c00 */
[----:B------:R-:W-:Y:S01]  /*8a90*/  @P6 SHF.L.U32 R2, R55, 0x1f, RZ ;  /* 0x0000001f37026819 */ /* 0x000fe200000006ff */
[----:B------:R-:W-:Y:S05]  /*8aa0*/  @P6 VIADD R14, R14, 0xb0 ;  /* 0x000000b00e0e6836 */ /* 0x000fea0000000000 */
[----:B------:R-:W-:Y:S01]  /*8ab0*/  @P6 PRMT R14, R84, 0x654, R14 ;  /* 0x00000654540e6816 */ /* 0x000fe2000000000e */
[----:B------:R-:W-:Y:S01]  /*8ac0*/  @!PT LDS RZ, [RZ] ;  /* 0x00000000fffff984 */ /* 0x000fe20000000800 */
[----:B------:R-:W-:Y:S01]  /*8ad0*/  @!PT LDS RZ, [RZ] ;  /* 0x00000000fffff984 */ /* 0x000fe20000000800 */
[----:B------:R-:W-:Y:S01]  /*8ae0*/  @!PT LDS RZ, [RZ] ;  /* 0x00000000fffff984 */ /* 0x000fe20000000800 */
[----:B------:R-:W-:Y:S01]  /*8af0*/  @!PT LDS RZ, [RZ] ;  /* 0x00000000fffff984 */ /* 0x000fe20000000800 */
[----:B------:R3:W-:Y:S06]  /*8b00*/  MEMBAR.ALL.CTA ;  /* 0x0000000000007992 */ /* 0x0007ec0000008000 */
[----:B---3--:R-:W3:Y:S02]  /*8b10*/  FENCE.VIEW.ASYNC.S ;  /* 0x00000000000073c6 */ /* 0x008ee40000000000 */
[----:B---3--:R-:W-:Y:S06]  /*8b20*/  BAR.SYNC.DEFER_BLOCKING 0x1, 0x80 ;  /* 0x0042000000007b1d */ /* 0x008fec0000010000 */
[----:B------:R-:W-:Y:S05]  /*8b30*/  @P0 BRA `(.L_x_133) ;  /* 0x0000000000300947 */ /* 0x000fea0003800000 */
[----:B------:R-:W3:Y:S01]  /*8b40*/  LDCU.64 UR6, c[0x0][0x348] ;  /* 0x00006900ff0677ac */ /* 0x000ee20008000a00 */
[----:B------:R-:W-:Y:S02]  /*8b50*/  R2UR UR10, R76 ;  /* 0x000000004c0a72ca */ /* 0x000fe400000e0000 */
[----:B------:R-:W-:Y:S01]  /*8b60*/  R2UR UR11, R75 ;  /* 0x000000004b0b72ca */ /* 0x000fe200000e0000 */
[----:B------:R-:W-:Y:S01]  /*8b70*/  UIADD3 UR9, UPT, UPT, UR41, 0x20, URZ ;  /* 0x0000002029097890 */ /* 0x000fe2000fffe0ff */
[----:B------:R-:W-:Y:S01]  /*8b80*/  R2UR UR12, R73 ;  /* 0x00000000490c72ca */ /* 0x000fe200000e0000 */
[----:B------:R-:W-:Y:S01]  /*8b90*/  UIADD3 UR8, UPT, UPT, UR50, 0x4200, URZ ;  /* 0x0000420032087890 */ /* 0x000fe2000fffe0ff */
[----:B------:R-:W-:Y:S01]  /*8ba0*/  R2UR UR13, R74 ;  /* 0x000000004a0d72ca */ /* 0x000fe200000e0000 */
[----:B---3--:R-:W-:Y:S04]  /*8bb0*/  UIADD3 UR4, UP0, UPT, UR6, 0x780, URZ ;  /* 0x0000078006047890 */ /* 0x008fe8000ff1e0ff */
[----:B------:R-:W-:Y:S09]  /*8bc0*/  UIADD3.X UR5, UPT, UPT, URZ, UR7, URZ, UP0, !UPT ;  /* 0x00000007ff057290 */ /* 0x000ff200087fe4ff */
[----:B------:R3:W-:Y:S01]  /*8bd0*/  UTMASTG.5D.IM2COL [UR8], [UR4] ;  /* 0x00000008040073b5 */ /* 0x0007e20008060000 */
[----:B------:R0:W-:Y:S01]  /*8be0*/  UTMACMDFLUSH ;  /* 0x00000000000079b7 */ /* 0x0001e20000000000 */
[----:B---3--:R-:W-:Y:S04]  /*8bf0*/  DEPBAR.LE SB0, 0x1 ;  /* 0x000080400000791a */ /* 0x008fe80000000000 */
.L_x_133:
[----:B------:R-:W-:Y:S05]  /*8c00*/  BSYNC.RECONVERGENT B0 ;  /* 0x0000000000007941 */ /* 0x000fea0003800200 */
.L_x_132:
[----:B------:R-:W-:Y:S01]  /*8c10*/  BAR.SYNC.DEFER_BLOCKING 0x1, 0x80 ;  /* 0x0042000000007b1d */ /* 0x000fe20000010000 */
[----:B------:R-:W-:Y:S04]  /*8c20*/  UIADD3 UR4, UPT, UPT, UR40, 0x1, URZ ;  /* 0x0000000128047890 */ /* 0x000fe8000fffe0ff */
[----:B------:R-:W-:Y:S04]  /*8c30*/  UISETP.NE.AND UP0, UPT, UR4, 0x4, UPT ;  /* 0x000000040400788c */ /* 0x000fe8000bf05270 */
[----:B------:R-:W-:Y:S01]  /*8c40*/  USEL UR51, UR4, URZ, UP0 ;  /* 0x000000ff04337287 */ /* 0x000fe20008000000 */
[----:B------:R3:W-:Y:S01]  /*8c50*/  @P6 SYNCS.ARRIVE.TRANS64.RED.A1T0 RZ, [R14+URZ], RZ ;  /* 0x000000ff0eff69a7 */ /* 0x0007e200081004ff */
[----:B------:R-:W-:Y:S01]  /*8c60*/  BSSY B1, `(.L_x_134) ;  /* 0x0000017000017945 */ /* 0x000fe20003800000 */
[----:B------:R-:W4:Y:S02]  /*8c70*/  @P6 SYNCS.PHASECHK.TRANS64.TRYWAIT P0, [R0+URZ+0x90], R2 ;  /* 0x00009002000065a7 */ /* 0x000f2400080011ff */
[----:B----4-:R-:W-:Y:S01]  /*8c80*/  @P6 SEL R82, RZ, 0x1, !P0 ;  /* 0x00000001ff526807 */ /* 0x010fe20004000000 */
[----:B---3--:R-:W-:Y:S06]  /*8c90*/  @!P6 BRA `(.L_x_135) ;  /* 0x00000000004ce947 */ /* 0x008fec0003800000 */
[----:B------:R-:W-:Y:S01]  /*8ca0*/  ISETP.NE.AND P0, PT, R82, RZ, PT ;  /* 0x000000ff5200720c */ /* 0x000fe20003f05270 */
[----:B------:R-:W-:Y:S01]  /*8cb0*/  BSSY B0, `(.L_x_136) ;  /* 0x000000b000007945 */ /* 0x000fe20003800000 */
[----:B------:R-:W-:Y:S11]  /*8cc0*/  ISETP.NE.AND P1, PT, R83, RZ, PT ;  /* 0x000000ff5300720c */ /* 0x000ff60003f25270 */
[----:B------:R-:W-:Y:S02]  /*8cd0*/  @!UPT UIADD3 URZ, UPT, UPT, URZ, URZ, URZ ;  /* 0x000000fffffff290 */ /* 0x000fe4000fffe0ff */
[C---:B-1----:R-:W-:Y:S01]  /*8ce0*/  @P1 IMAD R4, R81.reuse, 0x2000, R56 ;  /* 0x0000200051041824 */ /* 0x042fe200078e0238 */
[C---:B------:R-:W-:Y:S01]  /*8cf0*/  @P1 LEA R2, R81.reuse, R70, 0xd ;  /* 0x0000004651021211 */ /* 0x040fe200078e68ff */
[C---:B------:R-:W-:Y:S02]  /*8d00*/  @P1 IMAD R3, R81.reuse, 0x2000, R71 ;  /* 0x0000200051031824 */ /* 0x040fe400078e0247 */
[----:B------:R-:W-:Y:S01]  /*8d10*/  @P1 IMAD R81, R81, 0x2000, R79 ;  /* 0x0000200051511824 */ /* 0x000fe200078e024f */
[----:B------:R-:W-:Y:S06]  /*8d20*/  @P0 BRA `(.L_x_137) ;  /* 0x00000000000c0947 */ /* 0x000fec0003800000 */
[----:B------:R-:W-:Y:S04]  /*8d30*/  SHF.L.U32 R5, R55, 0x1f, RZ ;  /* 0x0000001f37057819 */ /* 0x000fe800000006ff */
[----:B------:R-:W1:Y:S02]  /*8d40*/  SYNCS.PHASECHK.TRANS64.TRYWAIT P0, [R0+URZ+0x90], R5 ;  /* 0x00009005000075a7 */ /* 0x000e6400080011ff */
[----:B-1----:R-:W-:Y:S05]  /*8d50*/  @!P0 BRA `(.L_x_138) ;  /* 0x00000018001c8947 */ /* 0x002fea0003800000 */
.L_x_137:
[----:B------:R-:W-:Y:S05]  /*8d60*/  BSYNC B0 ;  /* 0x0000000000007941 */ /* 0x000fea0003800000 */
.L_x_136:
[----:B------:R-:W-:Y:S11]  /*8d70*/  ISETP.NE.AND P0, PT, R83, RZ, PT ;  /* 0x000000ff5300720c */ /* 0x000ff60003f05270 */
[----:B------:R-:W-:Y:S02]  /*8d80*/  @!UPT UIADD3 URZ, UPT, UPT, URZ, URZ, URZ ;  /* 0x000000fffffff290 */ /* 0x000fe4000fffe0ff */
[----:B------:R3:W4:Y:S04]  /*8d90*/  @P0 LDS.128 R44, [R4] ;  /* 0x00000000042c0984 */ /* 0x0007280000000c00 */
[----:B------:R3:W1:Y:S04]  /*8da0*/  @P0 LDS.128 R40, [R3+0x10] ;  /* 0x0000100003280984 */ /* 0x0006680000000c00 */
[----:B------:R3:W1:Y:S04]  /*8db0*/  @P0 LDS.128 R32, [R2+0x20] ;  /* 0x0000200002200984 */ /* 0x0006680000000c00 */
[----:B------:R3:W1:Y:S02]  /*8dc0*/  @P0 LDS.128 R36, [R81+0x30] ;  /* 0x0000300051240984 */ /* 0x0006640000000c00 */
.L_x_135:
[----:B------:R-:W-:Y:S05]  /*8dd0*/  BSYNC B1 ;  /* 0x0000000000017941 */ /* 0x000fea0003800000 */
.L_x_134:
        /* <DEDUP_REMOVED lines=21> */
.L_x_139:
[----:B------:R-:W-:Y:S01]  /*8f30*/  ISETP.NE.AND P0, PT, R58, RZ, PT ;  /* 0x000000ff3a00720c */ /* 0x000fe20003f05270 */
[----:B------:R-:W-:Y:S05]  /*8f40*/  WARPSYNC.ALL ;  /* 0x0000000000007948 */ /* 0x000fea0003800000 */
[----:B------:R-:W-:Y:S01]  /*8f50*/  R2UR UR4, R25 ;  /* 0x00000000190472ca */ /* 0x000fe200000e0000 */
[----:B------:R-:W-:Y:S01]  /*8f60*/  VIADD R80, R80, 0x100 ;  /* 0x0000010050507836 */ /* 0x000fe20000000000 */
[----:B----4-:R-:W-:Y:S01]  /*8f70*/  LOP3.LUT R0, R44, 0xffffe000, RZ, 0xc0, !PT ;  /* 0xffffe0002c007812 */ /* 0x010fe200078ec0ff */
[----:B------:R-:W-:Y:S01]  /*8f80*/  BSSY.RECONVERGENT B0, `(.L_x_140) ;  /* 0x000005c000007945 */ /* 0x000fe20003800200 */
[----:B---3--:R-:W-:Y:S02]  /*8f90*/  LOP3.LUT R2, R45, 0xffffe000, RZ, 0xc0, !PT ;  /* 0xffffe0002d027812 */ /* 0x008fe400078ec0ff */
[----:B------:R-:W-:Y:S02]  /*8fa0*/  LOP3.LUT R3, R46, 0xffffe000, RZ, 0xc0, !PT ;  /* 0xffffe0002e037812 */ /* 0x000fe400078ec0ff */
[----:B------:R-:W-:Y:S02]  /*8fb0*/  LOP3.LUT R20, R47, 0xffffe000, RZ, 0xc0, !PT ;  /* 0xffffe0002f147812 */ /* 0x000fe400078ec0ff */
[----:B------:R-:W-:Y:S02]  /*8fc0*/  LOP3.LUT R21, R40, 0xffffe000, RZ, 0xc0, !PT ;  /* 0xffffe00028157812 */ /* 0x000fe400078ec0ff */
[----:B------:R-:W-:Y:S01]  /*8fd0*/  LOP3.LUT R25, R41, 0xffffe000, RZ, 0xc0, !PT ;  /* 0xffffe00029197812 */ /* 0x000fe200078ec0ff */
[----:B------:R-:W1:Y:S01]  /*8fe0*/  LDTM.x16 R4, tmem[UR4+0x30] ;  /* 0x00003004000479ee */ /* 0x000e620008240000 */
[----:B------:R-:W-:Y:S01]  /*8ff0*/  LOP3.LUT R26, R42, 0xffffe000, RZ, 0xc0, !PT ;  /* 0xffffe0002a1a7812 */ /* 0x000fe200078ec0ff */
[----:B------:R-:W-:Y:S01]  /*9000*/  NOP ;  /* 0x0000000000007918 */ /* 0x000fe20000000000 */
[----:B------:R-:W-:Y:S02]  /*9010*/  LOP3.LUT R28, R43, 0xffffe000, RZ, 0xc0, !PT ;  /* 0xffffe0002b1c7812 */ /* 0x000fe400078ec0ff */
[----:B------:R-:W-:Y:S02]  /*9020*/  LOP3.LUT R80, R80, 0xfefffff8, RZ, 0xc0, !PT ;  /* 0xfefffff850507812 */ /* 0x000fe400078ec0ff */
[----:B------:R-:W-:Y:S02]  /*9030*/  LOP3.LUT R29, R32, 0xffffe000, RZ, 0xc0, !PT ;  /* 0xffffe000201d7812 */ /* 0x000fe400078ec0ff */
[----:B------:R-:W-:Y:S01]  /*9040*/  LOP3.LUT R30, R33, 0xffffe000, RZ, 0xc0, !PT ;  /* 0xffffe000211e7812 */ /* 0x000fe200078ec0ff */
[----:B-1----:R1:W-:Y:S01]  /*9050*/  SYNCS.ARRIVE.TRANS64.RED.A1T0 RZ, [R80+URZ], RZ ;  /* 0x000000ff50ff79a7 */ /* 0x0023e200081004ff */
[----:B------:R-:W-:Y:S02]  /*9060*/  LOP3.LUT R31, R34, 0xffffe000, RZ, 0xc0, !PT ;  /* 0xffffe000221f7812 */ /* 0x000fe400078ec0ff */
[----:B------:R-:W-:Y:S02]  /*9070*/  LOP3.LUT R32, R35, 0xffffe000, RZ, 0xc0, !PT ;  /* 0xffffe00023207812 */ /* 0x000fe400078ec0ff */
[----:B------:R-:W-:Y:S02]  /*9080*/  LOP3.LUT R33, R36, 0xffffe000, RZ, 0xc0, !PT ;  /* 0xffffe00024217812 */ /* 0x000fe400078ec0ff */
[----:B------:R-:W-:Y:S02]  /*9090*/  LOP3.LUT R34, R37, 0xffffe000, RZ, 0xc0, !PT ;  /* 0xffffe00025227812 */ /* 0x000fe400078ec0ff */
[----:B------:R-:W-:Y:S02]  /*90a0*/  LOP3.LUT R35, R38, 0xffffe000, RZ, 0xc0, !PT ;  /* 0xffffe00026237812 */ /* 0x000fe400078ec0ff */
[----:B------:R-:W-:Y:S01]  /*90b0*/  LOP3.LUT R36, R39, 0xffffe000, RZ, 0xc0, !PT ;  /* 0xffffe00027247812 */ /* 0x000fe200078ec0ff */
[C---:B------:R-:W-:Y:S01]  /*90c0*/  FMUL R4, R24.reuse, R4 ;  /* 0x0000000418047220 */ /* 0x040fe20000400000 */
[C---:B------:R-:W-:Y:S01]  /*90d0*/  FMUL R5, R24.reuse, R5 ;  /* 0x0000000518057220 */ /* 0x040fe20000400000 */
[C---:B------:R-:W-:Y:S01]  /*90e0*/  FMUL R6, R24.reuse, R6 ;  /* 0x0000000618067220 */ /* 0x040fe20000400000 */
[C---:B------:R-:W-:Y:S01]  /*90f0*/  FMUL R7, R24.reuse, R7 ;  /* 0x0000000718077220 */ /* 0x040fe20000400000 */
[C---:B------:R-:W-:Y:S01]  /*9100*/  FFMA R4, R27.reuse, R0, R4 ;  /* 0x000000001b047223 */ /* 0x040fe20000000004 */
[C---:B------:R-:W-:Y:S01]  /*9110*/  FFMA R5, R27.reuse, R2, R5 ;  /* 0x000000021b057223 */ /* 0x040fe20000000005 */
[C---:B------:R-:W-:Y:S01]  /*9120*/  FFMA R6, R27.reuse, R3, R6 ;  /* 0x000000031b067223 */ /* 0x040fe20000000006 */
[C---:B------:R-:W-:Y:S01]  /*9130*/  FFMA R7, R27.reuse, R20, R7 ;  /* 0x000000141b077223 */ /* 0x040fe20000000007 */
[C---:B------:R-:W-:Y:S01]  /*9140*/  FMUL R8, R24.reuse, R8 ;  /* 0x0000000818087220 */ /* 0x040fe20000400000 */
[C---:B------:R-:W-:Y:S01]  /*9150*/  FMUL R9, R24.reuse, R9 ;  /* 0x0000000918097220 */ /* 0x040fe20000400000 */
[C---:B------:R-:W-:Y:S01]  /*9160*/  FMUL R10, R24.reuse, R10 ;  /* 0x0000000a180a7220 */ /* 0x040fe20000400000 */
[C---:B------:R-:W-:Y:S01]  /*9170*/  FMUL R11, R24.reuse, R11 ;  /* 0x0000000b180b7220 */ /* 0x040fe20000400000 */
[----:B------:R-:W-:Y:S01]  /*9180*/  F2FP.TF32.F32.PACK_B R4, R4 ;  /* 0x00000004ff04723e */ /* 0x000fe200024050ff */
[C---:B------:R-:W-:Y:S01]  /*9190*/  FFMA R8, R27.reuse, R21, R8 ;  /* 0x000000151b087223 */ /* 0x040fe20000000008 */
[----:B------:R-:W-:Y:S01]  /*91a0*/  F2FP.TF32.F32.PACK_B R5, R5 ;  /* 0x00000005ff05723e */ /* 0x000fe200024050ff */
[C---:B------:R-:W-:Y:S01]  /*91b0*/  FFMA R9, R27.reuse, R25, R9 ;  /* 0x000000191b097223 */ /* 0x040fe20000000009 */
[----:B------:R-:W-:Y:S01]  /*91c0*/  F2FP.TF32.F32.PACK_B R6, R6 ;  /* 0x00000006ff06723e */ /* 0x000fe200024050ff */
[C---:B------:R-:W-:Y:S01]  /*91d0*/  FFMA R10, R27.reuse, R26, R10 ;  /* 0x0000001a1b0a7223 */ /* 0x040fe2000000000a */
[----:B------:R-:W-:Y:S01]  /*91e0*/  F2FP.TF32.F32.PACK_B R7, R7 ;  /* 0x00000007ff07723e */ /* 0x000fe200024050ff */
[C---:B------:R-:W-:Y:S01]  /*91f0*/  FFMA R11, R27.reuse, R28, R11 ;  /* 0x0000001c1b0b7223 */ /* 0x040fe2000000000b */
[C---:B------:R-:W-:Y:S01]  /*9200*/  FMUL R12, R24.reuse, R12 ;  /* 0x0000000c180c7220 */ /* 0x040fe20000400000 */
[----:B------:R-:W-:Y:S01]  /*9210*/  F2FP.TF32.F32.PACK_B R8, R8 ;  /* 0x00000008ff08723e */ /* 0x000fe200024050ff */
[C---:B------:R-:W-:Y:S01]  /*9220*/  FMUL R13, R24.reuse, R13 ;  /* 0x0000000d180d7220 */ /* 0x040fe20000400000 */
[----:B------:R1:W-:Y:S01]  /*9230*/  STS.128 [R56+0x6000], R4 ;  /* 0x0060000438007388 */ /* 0x0003e20000000c00 */
        /* <DEDUP_REMOVED lines=8> */
[C---:B------:R-:W-:Y:S01]  /*92c0*/  FFMA R15, R27.reuse, R32, R15 ;  /* 0x000000201b0f7223 */ /* 0x040fe2000000000f */
[C---:B------:R-:W-:Y:S01]  /*92d0*/  FMUL R16, R24.reuse, R16 ;  /* 0x0000001018107220 */ /* 0x040fe20000400000 */
[----:B------:R-:W-:Y:S01]  /*92e0*/  F2FP.TF32.F32.PACK_B R12, R12 ;  /* 0x0000000cff0c723e */ /* 0x000fe200024050ff */
[----:B------:R1:W-:Y:S01]  /*92f0*/  STS.128 [R71+0x6010], R8 ;  /* 0x0060100847007388 */ /* 0x0003e20000000c00 */
[C---:B------:R-:W-:Y:S01]  /*9300*/  FMUL R17, R24.reuse, R17 ;  /* 0x0000001118117220 */ /* 0x040fe20000400000 */
[C---:B------:R-:W-:Y:S01]  /*9310*/  FMUL R18, R24.reuse, R18 ;  /* 0x0000001218127220 */ /* 0x040fe20000400000 */
[----:B------:R-:W-:Y:S01]  /*9320*/  FMUL R19, R24, R19 ;  /* 0x0000001318137220 */ /* 0x000fe20000400000 */
[----:B------:R-:W-:Y:S01]  /*9330*/  F2FP.TF32.F32.PACK_B R13, R13 ;  /* 0x0000000dff0d723e */ /* 0x000fe200024050ff */
[C---:B------:R-:W-:Y:S01]  /*9340*/  FFMA R16, R27.reuse, R33, R16 ;  /* 0x000000211b107223 */ /* 0x040fe20000000010 */
[----:B------:R-:W-:Y:S01]  /*9350*/  F2FP.TF32.F32.PACK_B R14, R14 ;  /* 0x0000000eff0e723e */ /* 0x000fe200024050ff */
[C---:B------:R-:W-:Y:S01]  /*9360*/  FFMA R17, R27.reuse, R34, R17 ;  /* 0x000000221b117223 */ /* 0x040fe20000000011 */
[----:B------:R-:W-:Y:S01]  /*9370*/  F2FP.TF32.F32.PACK_B R15, R15 ;  /* 0x0000000fff0f723e */ /* 0x000fe200024050ff */
[C---:B------:R-:W-:Y:S01]  /*9380*/  FFMA R18, R27.reuse, R35, R18 ;  /* 0x000000231b127223 */ /* 0x040fe20000000012 */
[----:B------:R-:W-:Y:S01]  /*9390*/  FFMA R19, R27, R36, R19 ;  /* 0x000000241b137223 */ /* 0x000fe20000000013 */
[----:B------:R-:W-:Y:S02]  /*93a0*/  F2FP.TF32.F32.PACK_B R16, R16 ;  /* 0x00000010ff10723e */ /* 0x000fe400024050ff */
[----:B------:R1:W-:Y:S01]  /*93b0*/  STS.128 [R70+0x6020], R12 ;  /* 0x0060200c46007388 */ /* 0x0003e20000000c00 */
[----:B------:R-:W-:Y:S02]  /*93c0*/  F2FP.TF32.F32.PACK_B R17, R17 ;  /* 0x00000011ff11723e */ /* 0x000fe400024050ff */
        /* <DEDUP_REMOVED lines=23> */
.L_x_141:
[----:B------:R-:W-:Y:S05]  /*9540*/  BSYNC.RECONVERGENT B0 ;  /* 0x0000000000007941 */ /* 0x000fea0003800200 */
.L_x_140:
[----:B------:R-:W-:Y:S01]  /*9550*/  BAR.SYNC.DEFER_BLOCKING 0x1, 0x80 ;  /* 0x0042000000007b1d */ /* 0x000fe20000010000 */
[----:B------:R-:W-:Y:S01]  /*9560*/  UISETP.NE.AND UP0, UPT, UR54, -0x4, UPT ;  /* 0xfffffffc3600788c */ /* 0x000fe2000bf05270 */
[----:B------:R-:W-:Y:S08]  /*9570*/  IADD3 R22, PT, PT, R22, 0x1, RZ ;  /* 0x0000000116167810 */ /* 0x000ff00007ffe0ff */
[----:B------:R-:W-:Y:S05]  /*9580*/  BRA.U !UP0, `(.L_x_142) ;  /* 0x0000000108247547 */ /* 0x000fea000b800000 */
[----:B------:R-:W-:Y:S01]  /*9590*/  ISETP.NE.AND P0, PT, R78, RZ, PT ;  /* 0x000000ff4e00720c */ /* 0x000fe20003f05270 */
[----:B------:R-:W-:Y:S01]  /*95a0*/  IMAD.U32 R0, RZ, RZ, UR51 ;  /* 0x00000033ff007e24 */ /* 0x000fe2000f8e00ff */
[----:B------:R-:W-:Y:S04]  /*95b0*/  UIADD3 UR4, UPT, UPT, UR51, 0x1, URZ ;  /* 0x0000000133047890 */ /* 0x000fe8000fffe0ff */
[----:B------:R-:W-:Y:S04]  /*95c0*/  UISETP.NE.AND UP0, UPT, UR4, 0x4, UPT ;  /* 0x000000040400788c */ /* 0x000fe8000bf05270 */
[----:B------:R-:W-:Y:S03]  /*95d0*/  USEL UR51, UR4, URZ, UP0 ;  /* 0x000000ff04337287 */ /* 0x000fe60008000000 */
[----:B------:R-:W-:Y:S05]  /*95e0*/  @P0 LEA R0, R0, UR50, 0x3 ;  /* 0x0000003200000c11 */ /* 0x000fea000f8e18ff */
[----:B------:R-:W-:Y:S05]  /*95f0*/  @P0 VIADD R0, R0, 0xb0 ;  /* 0x000000b000000836 */ /* 0x000fea0000000000 */
[----:B------:R-:W-:Y:S04]  /*9600*/  @P0 PRMT R0, R84, 0x654, R0 ;  /* 0x0000065454000816 */ /* 0x000fe80000000000 */
[----:B------:R3:W-:Y:S03]  /*9610*/  @P0 SYNCS.ARRIVE.TRANS64.RED.A1T0 RZ, [R0+URZ], RZ ;  /* 0x000000ff00ff09a7 */ /* 0x0007e600081004ff */
.L_x_142:
[----:B------:R-:W-:Y:S01]  /*9620*/  R2UR UR5, R67 ;  /* 0x00000000430572ca */ /* 0x000fe200000e0000 */
[----:B------:R-:W-:Y:S01]  /*9630*/  UISETP.NE.AND UP0, UPT, UR63, URZ, UPT ;  /* 0x000000ff3f00728c */ /* 0x000fe2000bf05270 */
[----:B------:R-:W-:Y:S01]  /*9640*/  R2UR UR4, R68 ;  /* 0x00000000440472ca */ /* 0x000fe200000e0000 */
[----:B------:R-:W-:Y:S01]  /*9650*/  UIADD3 UR54, UPT, UPT, UR54, 0x4, URZ ;  /* 0x0000000436367890 */ /* 0x000fe2000fffe0ff */
[----:B------:R-:W-:Y:S02]  /*9660*/  R2UR UR53, R72 ;  /* 0x00000000483572ca */ /* 0x000fe400000e0000 */
[C---:B------:R-:W-:Y:S02]  /*9670*/  ISETP.NE.AND P0, PT, R22.reuse, 0x2, PT ;  /* 0x000000021600780c */ /* 0x040fe40003f05270 */
[----:B------:R-:W-:Y:S02]  /*9680*/  LOP3.LUT R53, R53, 0x1, RZ, 0x3c, !PT ;  /* 0x0000000135357812 */ /* 0x000fe400078e3cff */
[----:B---3--:R-:W-:Y:S02]  /*9690*/  SEL R0, RZ, 0x1, P0 ;  /* 0x00000001ff007807 */ /* 0x008fe40000000000 */
[----:B------:R-:W-:Y:S01]  /*96a0*/  SEL R22, R22, RZ, P0 ;  /* 0x000000ff16167207 */ /* 0x000fe20000000000 */
[----:B------:R-:W-:Y:S01]  /*96b0*/  UIADD3 UR24, UPT, UPT, UR36, UR5, URZ ;  /* 0x0000000524187290 */ /* 0x000fe2000fffe0ff */
[----:B------:R-:W-:Y:S01]  /*96c0*/  LOP3.LUT R54, R54, R0, RZ, 0x3c, !PT ;  /* 0x0000000036367212 */ /* 0x000fe200078e3cff */
[----:B------:R-:W-:Y:S01]  /*96d0*/  UIADD3 UR52, UPT, UPT, UR37, UR4, URZ ;  /* 0x0000000425347290 */ /* 0x000fe2000fffe0ff */
[----:B------:R-:W-:Y:S11]  /*96e0*/  BRA.U UP0, `(.L_x_143) ;  /* 0xffffffc900507547 */ /* 0x000ff6000b83ffff */
[----:B------:R-:W-:-:S13]  /*96f0*/  R2UR UR4, R69 ;  /* 0x00000000450472ca */ /* 0x000fda00000e0000 */
[----:B------:R-:W-:-:S09]  /*9700*/  UISETP.NE.AND UP0, UPT, UR4, URZ, UPT ;  /* 0x000000ff0400728c */ /* 0x000fd2000bf05270 */
[----:B------:R-:W-:Y:S05]  /*9710*/  BRA.U !UP0, `(.L_x_144) ;  /* 0x0000000108487547 */ /* 0x000fea000b800000 */
[----:B------:R-:W3:Y:S02]  /*9720*/  LDCU.64 UR4, c[0x0][0x990] ;  /* 0x00013200ff0477ac */ /* 0x000ee40008000a00 */
[----:B---3--:R-:W-:-:S04]  /*9730*/  UISETP.NE.U32.AND UP0, UPT, UR4, URZ, UPT ;  /* 0x000000ff0400728c */ /* 0x008fc8000bf05070 */
[----:B------:R-:W-:-:S09]  /*9740*/  UISETP.NE.AND.EX UP0, UPT, UR5, URZ, UPT, UP0 ;  /* 0x000000ff0500728c */ /* 0x000fd2000bf05300 */
[----:B------:R-:W-:Y:S05]  /*9750*/  BRA.U UP0, `(.L_x_145) ;  /* 0x00000001000c7547 */ /* 0x000fea000b800000 */
[----:B------:R-:W-:-:S13]  /*9760*/  FSETP.NEU.AND P0, PT, R27, RZ, PT ;  /* 0x000000ff1b00720b */ /* 0x000fda0003f0d000 */
[----:B------:R-:W-:Y:S05]  /*9770*/  @!P0 EXIT ;  /* 0x000000000000894d */ /* 0x000fea0003800000 */
[----:B------:R-:W-:Y:S05]  /*9780*/  BRA `(.L_x_144) ;  /* 0x00000000002c7947 */ /* 0x000fea0003800000 */
.L_x_145:
[----:B------:R-:W-:Y:S01]  /*9790*/  ISETP.NE.AND P0, PT, R77, RZ, PT ;  /* 0x000000ff4d00720c */ /* 0x000fe20003f05270 */
[----:B------:R-:W-:-:S12]  /*97a0*/  BSSY.RECONVERGENT B0, `(.L_x_144) ;  /* 0x0000009000007945 */ /* 0x000fd80003800200 */
[----:B------:R-:W-:Y:S05]  /*97b0*/  @P0 BRA `(.L_x_146) ;  /* 0x0000000000140947 */ /* 0x000fea0003800000 */
[----:B------:R-:W3:Y:S02]  /*97c0*/  LDCU.64 UR4, c[0x0][0x988] ;  /* 0x00013100ff0477ac */ /* 0x000ee40008000a00 */
[----:B---3--:R-:W-:-:S04]  /*97d0*/  ISETP.NE.U32.AND P0, PT, RZ, UR4, PT ;  /* 0x00000004ff007c0c */ /* 0x008fc8000bf05070 */
[----:B------:R-:W-:-:S13]  /*97e0*/  ISETP.NE.AND.EX P0, PT, RZ, UR5, PT, P0 ;  /* 0x00000005ff007c0c */ /* 0x000fda000bf05300 */
[----:B------:R-:W-:Y:S05]  /*97f0*/  @!P0 EXIT ;  /* 0x000000000000894d */ /* 0x000fea0003800000 */
[----:B------:R-:W-:Y:S05]  /*9800*/  BRA `(.L_x_147) ;  /* 0x0000000000087947 */ /* 0x000fea0003800000 */
.L_x_146:
[----:B------:R-:W-:-:S13]  /*9810*/  FSETP.NEU.AND P0, PT, R27, RZ, PT ;  /* 0x000000ff1b00720b */ /* 0x000fda0003f0d000 */
[----:B------:R-:W-:Y:S05]  /*9820*/  @!P0 EXIT ;  /* 0x000000000000894d */ /* 0x000fea0003800000 */
.L_x_147:
[----:B------:R-:W-:Y:S05]  /*9830*/  BSYNC.RECONVERGENT B0 ;  /* 0x0000000000007941 */ /* 0x000fea0003800200 */
.L_x_144:
[----:B------:R-:W3:Y:S01]  /*9840*/  S2UR UR5, SR_CgaCtaId ;  /* 0x00000000000579c3 */ /* 0x000ee20000008800 */
[----:B------:R-:W-:Y:S01]  /*9850*/  ULEA UR4, UR51, UR50, 0x3 ;  /* 0x0000003233047291 */ /* 0x000fe2000f8e18ff */
[----:B------:R-:W-:-:S04]  /*9860*/  DEPBAR.LE SB0, 0x0 ;  /* 0x000080000000791a */ /* 0x000fc80000000000 */
[----:B------:R-:W-:-:S04]  /*9870*/  UIADD3 UR4, UPT, UPT, UR4, 0xb0, URZ ;  /* 0x000000b004047890 */ /* 0x000fc8000fffe0ff */
[----:B---3--:R-:W-:-:S09]  /*9880*/  UPRMT UR4, UR5, 0x654, UR4 ;  /* 0x0000065405047896 */ /* 0x008fd20008000004 */
[----:B------:R-:W-:Y:S01]  /*9890*/  SYNCS.ARRIVE.TRANS64.RED.A1T0 RZ, [UR4], RZ ;  /* 0x000000ffffff79a7 */ /* 0x000fe20008100404 */
[----:B------:R-:W-:Y:S05]  /*98a0*/  EXIT ;  /* 0x000000000000794d */ /* 0x000fea0003800000 */
.L_x_25:
[----:B------:R-:W-:Y:S07]  /*98b0*/  MOV R0, UR9 ;  /* 0x0000000900007c02 */ /* 0x000fee0008000f00 */
.L_x_148:
[----:B--2---:R2:W3:Y:S02]  /*98c0*/  SYNCS.PHASECHK.TRANS64.TRYWAIT P0, [R0+URZ+0x48], R4 ;  /* 0x00004804000075a7 */ /* 0x0044e400080011ff */
[----:B---3--:R-:W-:Y:S05]  /*98d0*/  @!P0 NANOSLEEP.SYNCS 0x989680 ;  /* 0x009896800000895d */ /* 0x008fea0003900000 */
[----:B------:R-:W3:Y:S02]  /*98e0*/  @!P0 SYNCS.PHASECHK.TRANS64 P0, [R0+URZ+0x48], R4 ;  /* 0x00004804000085a7 */ /* 0x000ee400080010ff */
[----:B---3--:R-:W-:Y:S05]  /*98f0*/  @!P0 BRA `(.L_x_148) ;  /* 0xfffffffc00f08947 */ /* 0x008fea000383ffff */
[----:B------:R-:W-:Y:S05]  /*9900*/  BRA `(.L_x_24) ;  /* 0xffffff8000ec7947 */ /* 0x000fea000383ffff */
.L_x_32:
[----:B------:R-:W-:Y:S07]  /*9910*/  MOV R0, UR9 ;  /* 0x0000000900007c02 */ /* 0x000fee0008000f00 */
.L_x_149:
[----:B-1----:R1:W2:Y:S02]  /*9920*/  SYNCS.PHASECHK.TRANS64.TRYWAIT P0, [R0+URZ+0x48], R4 ;  /* 0x00004804000075a7 */ /* 0x0022a400080011ff */
[----:B--2---:R-:W-:Y:S05]  /*9930*/  @!P0 NANOSLEEP.SYNCS 0x989680 ;  /* 0x009896800000895d */ /* 0x004fea0003900000 */
[----:B------:R-:W2:Y:S02]  /*9940*/  @!P0 SYNCS.PHASECHK.TRANS64 P0, [R0+URZ+0x48], R4 ;  /* 0x00004804000085a7 */ /* 0x000ea400080010ff */
[----:B--2---:R-:W-:Y:S05]  /*9950*/  @!P0 BRA `(.L_x_149) ;  /* 0xfffffffc00f08947 */ /* 0x004fea000383ffff */
[----:B------:R-:W-:Y:S05]  /*9960*/  BRA `(.L_x_31) ;  /* 0xffffff8800907947 */ /* 0x000fea000383ffff */
.L_x_37:
[----:B-1----:R-:W-:-:S07]  /*9970*/  MOV R0, UR30 ;  /* 0x0000001e00007c02 */ /* 0x002fce0008000f00 */
.L_x_150:
[----:B-1----:R1:W2:Y:S02]  /*9980*/  SYNCS.PHASECHK.TRANS64.TRYWAIT P0, [R0+URZ+0xe0], R3 ;  /* 0x0000e003000075a7 */ /* 0x0022a400080011ff */
[----:B--2---:R-:W-:Y:S05]  /*9990*/  @!P0 NANOSLEEP.SYNCS 0x989680 ;  /* 0x009896800000895d */ /* 0x004fea0003900000 */
[----:B------:R-:W2:Y:S02]  /*99a0*/  @!P0 SYNCS.PHASECHK.TRANS64 P0, [R0+URZ+0xe0], R3 ;  /* 0x0000e003000085a7 */ /* 0x000ea400080010ff */
[----:B--2---:R-:W-:Y:S05]  /*99b0*/  @!P0 BRA `(.L_x_150) ;  /* 0xfffffffc00f08947 */ /* 0x004fea000383ffff */
[----:B------:R-:W-:Y:S05]  /*99c0*/  BRA `(.L_x_151) ;  /* 0xffffff8c00747947 */ /* 0x000fea000383ffff */
.L_x_41:
[----:B------:R-:W-:-:S07]  /*99d0*/  MOV R0, UR4 ;  /* 0x0000000400007c02 */ /* 0x000fce0008000f00 */
.L_x_152:
[----:B-1----:R1:W2:Y:S02]  /*99e0*/  SYNCS.PHASECHK.TRANS64.TRYWAIT P0, [R0+URZ], R2 ;  /* 0x00000002000075a7 */ /* 0x0022a400080011ff */
[----:B--2---:R-:W-:Y:S05]  /*99f0*/  @!P0 NANOSLEEP.SYNCS 0x989680 ;  /* 0x009896800000895d */ /* 0x004fea0003900000 */
[----:B------:R-:W2:Y:S02]  /*9a00*/  @!P0 SYNCS.PHASECHK.TRANS64 P0, [R0+URZ], R2 ;  /* 0x00000002000085a7 */ /* 0x000ea400080010ff */
[----:B--2---:R-:W-:Y:S05]  /*9a10*/  @!P0 BRA `(.L_x_152) ;  /* 0xfffffffc00f08947 */ /* 0x004fea000383ffff */
[----:B------:R-:W-:Y:S05]  /*9a20*/  BRA `(.L_x_153) ;  /* 0xffffff94000c7947 */ /* 0x000fea000383ffff */
.L_x_42:
[----:B------:R-:W-:-:S07]  /*9a30*/  MOV R0, UR5 ;  /* 0x0000000500007c02 */ /* 0x000fce0008000f00 */
.L_x_154:
[----:B-1----:R1:W2:Y:S02]  /*9a40*/  SYNCS.PHASECHK.TRANS64.TRYWAIT P0, [R0+URZ], R2 ;  /* 0x00000002000075a7 */ /* 0x0022a400080011ff */
[----:B--2---:R-:W-:Y:S05]  /*9a50*/  @!P0 NANOSLEEP.SYNCS 0x989680 ;  /* 0x009896800000895d */ /* 0x004fea0003900000 */
[----:B------:R-:W2:Y:S02]  /*9a60*/  @!P0 SYNCS.PHASECHK.TRANS64 P0, [R0+URZ], R2 ;  /* 0x00000002000085a7 */ /* 0x000ea400080010ff */
[----:B--2---:R-:W-:Y:S05]  /*9a70*/  @!P0 BRA `(.L_x_154) ;  /* 0xfffffffc00f08947 */ /* 0x004fea000383ffff */
[----:B------:R-:W-:Y:S05]  /*9a80*/  BRA `(.L_x_155) ;  /* 0xffffff94001c7947 */ /* 0x000fea000383ffff */
.L_x_43:
[----:B------:R-:W-:-:S07]  /*9a90*/  MOV R0, UR5 ;  /* 0x0000000500007c02 */ /* 0x000fce0008000f00 */
.L_x_156:
[----:B-1----:R1:W2:Y:S02]  /*9aa0*/  SYNCS.PHASECHK.TRANS64.TRYWAIT P0, [R0+URZ], R2 ;  /* 0x00000002000075a7 */ /* 0x0022a400080011ff */
[----:B--2---:R-:W-:Y:S05]  /*9ab0*/  @!P0 NANOSLEEP.SYNCS 0x989680 ;  /* 0x009896800000895d */ /* 0x004fea0003900000 */
[----:B------:R-:W2:Y:S02]  /*9ac0*/  @!P0 SYNCS.PHASECHK.TRANS64 P0, [R0+URZ], R2 ;  /* 0x00000002000085a7 */ /* 0x000ea400080010ff */
[----:B--2---:R-:W-:Y:S05]  /*9ad0*/  @!P0 BRA `(.L_x_156) ;  /* 0xfffffffc00f08947 */ /* 0x004fea000383ffff */
[----:B------:R-:W-:Y:S05]  /*9ae0*/  BRA `(.L_x_157) ;  /* 0xffffff94002c7947 */ /* 0x000fea000383ffff */
.L_x_44:
[----:B------:R-:W-:-:S07]  /*9af0*/  MOV R0, UR5 ;  /* 0x0000000500007c02 */ /* 0x000fce0008000f00 */
.L_x_158:
[----:B-1----:R1:W2:Y:S02]  /*9b00*/  SYNCS.PHASECHK.TRANS64.TRYWAIT P0, [R0+URZ], R2 ;  /* 0x00000002000075a7 */ /* 0x0022a400080011ff */
[----:B--2---:R-:W-:Y:S05]  /*9b10*/  @!P0 NANOSLEEP.SYNCS 0x989680 ;  /* 0x009896800000895d */ /* 0x004fea0003900000 */
[----:B------:R-:W2:Y:S02]  /*9b20*/  @!P0 SYNCS.PHASECHK.TRANS64 P0, [R0+URZ], R2 ;  /* 0x00000002000085a7 */ /* 0x000ea400080010ff */
[----:B--2---:R-:W-:Y:S05]  /*9b30*/  @!P0 BRA `(.L_x_158) ;  /* 0xfffffffc00f08947 */ /* 0x004fea000383ffff */
[----:B------:R-:W-:Y:S05]  /*9b40*/  BRA `(.L_x_159) ;  /* 0xffffff94003c7947 */ /* 0x000fea000383ffff */
.L_x_45:
[----:B------:R-:W-:-:S07]  /*9b50*/  MOV R0, UR5 ;  /* 0x0000000500007c02 */ /* 0x000fce0008000f00 */
.L_x_160:
[----:B-1----:R1:W2:Y:S02]  /*9b60*/  SYNCS.PHASECHK.TRANS64.TRYWAIT P0, [R0+URZ], R2 ;  /* 0x00000002000075a7 */ /* 0x0022a400080011ff */
[----:B--2---:R-:W-:Y:S05]  /*9b70*/  @!P0 NANOSLEEP.SYNCS 0x989680 ;  /* 0x009896800000895d */ /* 0x004fea0003900000 */
[----:B------:R-:W2:Y:S02]  /*9b80*/  @!P0 SYNCS.PHASECHK.TRANS64 P0, [R0+URZ], R2 ;  /* 0x00000002000085a7 */ /* 0x000ea400080010ff */
[----:B--2---:R-:W-:Y:S05]  /*9b90*/  @!P0 BRA `(.L_x_160) ;  /* 0xfffffffc00f08947 */ /* 0x004fea000383ffff */
[----:B------:R-:W-:Y:S05]  /*9ba0*/  BRA `(.L_x_161) ;  /* 0xffffff94004c7947 */ /* 0x000fea000383ffff */
.L_x_46:
[----:B------:R-:W-:-:S07]  /*9bb0*/  MOV R0, UR5 ;  /* 0x0000000500007c02 */ /* 0x000fce0008000f00 */
.L_x_162:
[----:B-1----:R1:W2:Y:S02]  /*9bc0*/  SYNCS.PHASECHK.TRANS64.TRYWAIT P0, [R0+URZ], R2 ;  /* 0x00000002000075a7 */ /* 0x0022a400080011ff */
[----:B--2---:R-:W-:Y:S05]  /*9bd0*/  @!P0 NANOSLEEP.SYNCS 0x989680 ;  /* 0x009896800000895d */ /* 0x004fea0003900000 */
[----:B------:R-:W2:Y:S02]  /*9be0*/  @!P0 SYNCS.PHASECHK.TRANS64 P0, [R0+URZ], R2 ;  /* 0x00000002000085a7 */ /* 0x000ea400080010ff */
[----:B--2---:R-:W-:Y:S05]  /*9bf0*/  @!P0 BRA `(.L_x_162) ;  /* 0xfffffffc00f08947 */ /* 0x004fea000383ffff */
[----:B------:R-:W-:Y:S05]  /*9c00*/  BRA `(.L_x_163) ;  /* 0xffffff94005c7947 */ /* 0x000fea000383ffff */
.L_x_47:
[----:B------:R-:W-:-:S07]  /*9c10*/  MOV R0, UR5 ;  /* 0x0000000500007c02 */ /* 0x000fce0008000f00 */
.L_x_164:
[----:B-1----:R1:W2:Y:S02]  /*9c20*/  SYNCS.PHASECHK.TRANS64.TRYWAIT P0, [R0+URZ], R2 ;  /* 0x00000002000075a7 */ /* 0x0022a400080011ff */
[----:B--2---:R-:W-:Y:S05]  /*9c30*/  @!P0 NANOSLEEP.SYNCS 0x989680 ;  /* 0x009896800000895d */ /* 0x004fea0003900000 */
[----:B------:R-:W2:Y:S02]  /*9c40*/  @!P0 SYNCS.PHASECHK.TRANS64 P0, [R0+URZ], R2 ;  /* 0x00000002000085a7 */ /* 0x000ea400080010ff */
[----:B--2---:R-:W-:Y:S05]  /*9c50*/  @!P0 BRA `(.L_x_164) ;  /* 0xfffffffc00f08947 */ /* 0x004fea000383ffff */
[----:B------:R-:W-:Y:S05]  /*9c60*/  BRA `(.L_x_165) ;  /* 0xffffff94006c7947 */ /* 0x000fea000383ffff */
.L_x_48:
[----:B------:R-:W-:-:S07]  /*9c70*/  MOV R0, UR5 ;  /* 0x0000000500007c02 */ /* 0x000fce0008000f00 */
.L_x_166:
[----:B-1----:R1:W2:Y:S02]  /*9c80*/  SYNCS.PHASECHK.TRANS64.TRYWAIT P0, [R0+URZ], R2 ;  /* 0x00000002000075a7 */ /* 0x0022a400080011ff */
[----:B--2---:R-:W-:Y:S05]  /*9c90*/  @!P0 NANOSLEEP.SYNCS 0x989680 ;  /* 0x009896800000895d */ /* 0x004fea0003900000 */
[----:B------:R-:W2:Y:S02]  /*9ca0*/  @!P0 SYNCS.PHASECHK.TRANS64 P0, [R0+URZ], R2 ;  /* 0x00000002000085a7 */ /* 0x000ea400080010ff */
[----:B--2---:R-:W-:Y:S05]  /*9cb0*/  @!P0 BRA `(.L_x_166) ;  /* 0xfffffffc00f08947 */ /* 0x004fea000383ffff */
[----:B------:R-:W-:Y:S05]  /*9cc0*/  BRA `(.L_x_167) ;  /* 0xffffff94007c7947 */ /* 0x000fea000383ffff */
.L_x_51:
[----:B------:R-:W-:-:S07]  /*9cd0*/  MOV R4, UR4 ;  /* 0x0000000400047c02 */ /* 0x000fce0008000f00 */
.L_x_168:
[----:B--2---:R2:W3:Y:S02]  /*9ce0*/  SYNCS.PHASECHK.TRANS64.TRYWAIT P1, [R4+URZ+0xe8], R6 ;  /* 0x0000e806040075a7 */ /* 0x0044e400080211ff */
[----:B---3--:R-:W-:Y:S05]  /*9cf0*/  @!P1 NANOSLEEP.SYNCS 0x989680 ;  /* 0x009896800000995d */ /* 0x008fea0003900000 */
[----:B------:R-:W3:Y:S02]  /*9d00*/  @!P1 SYNCS.PHASECHK.TRANS64 P1, [R4+URZ+0xe8], R6 ;  /* 0x0000e806040095a7 */ /* 0x000ee400080210ff */
[----:B---3--:R-:W-:Y:S05]  /*9d10*/  @!P1 BRA `(.L_x_168) ;  /* 0xfffffffc00f09947 */ /* 0x008fea000383ffff */
[----:B------:R-:W-:Y:S05]  /*9d20*/  BRA `(.L_x_169) ;  /* 0xffffff9400ec7947 */ /* 0x000fea000383ffff */
.L_x_52:
[----:B--2---:R-:W-:-:S07]  /*9d30*/  MOV R4, UR4 ;  /* 0x0000000400047c02 */ /* 0x004fce0008000f00 */
.L_x_170:
[----:B--2---:R2:W3:Y:S02]  /*9d40*/  SYNCS.PHASECHK.TRANS64.TRYWAIT P1, [R4+URZ+0xe0], R5 ;  /* 0x0000e005040075a7 */ /* 0x0044e400080211ff */
[----:B---3--:R-:W-:Y:S05]  /*9d50*/  @!P1 NANOSLEEP.SYNCS 0x989680 ;  /* 0x009896800000995d */ /* 0x008fea0003900000 */
[----:B------:R-:W3:Y:S02]  /*9d60*/  @!P1 SYNCS.PHASECHK.TRANS64 P1, [R4+URZ+0xe0], R5 ;  /* 0x0000e005040095a7 */ /* 0x000ee400080210ff */
[----:B---3--:R-:W-:Y:S05]  /*9d70*/  @!P1 BRA `(.L_x_170) ;  /* 0xfffffffc00f09947 */ /* 0x008fea000383ffff */
[----:B------:R-:W-:Y:S05]  /*9d80*/  BRA `(.L_x_171) ;  /* 0xffffff9400f47947 */ /* 0x000fea000383ffff */
.L_x_62:
[----:B--2---:R-:W-:-:S04]  /*9d90*/  MOV R5, UR5 ;  /* 0x0000000500057c02 */ /* 0x004fc80008000f00 */
[----:B------:R2:W3:Y:S03]  /*9da0*/  SYNCS.PHASECHK.TRANS64.TRYWAIT P0, [R5+URZ+0x8], R6 ;  /* 0x00000806050075a7 */ /* 0x0004e600080011ff */
[----:B---3--:R-:W-:Y:S05]  /*9db0*/  @!P0 NANOSLEEP.SYNCS 0x989680 ;  /* 0x009896800000895d */ /* 0x008fea0003900000 */
[----:B------:R-:W3:Y:S02]  /*9dc0*/  @!P0 SYNCS.PHASECHK.TRANS64 P0, [R5+URZ+0x8], R6 ;  /* 0x00000806050085a7 */ /* 0x000ee400080010ff */
[----:B---3--:R-:W-:Y:S05]  /*9dd0*/  @!P0 BRA `(.L_x_62) ;  /* 0xfffffffc00ec8947 */ /* 0x008fea000383ffff */
[----:B------:R-:W-:Y:S05]  /*9de0*/  BRA `(.L_x_61) ;  /* 0xffffff9800c07947 */ /* 0x000fea000383ffff */
.L_x_64:
[----:B------:R-:W-:Y:S01]  /*9df0*/  BSSY B0, `(.L_x_172) ;  /* 0x0000006000007945 */ /* 0x000fe20003800000 */
[----:B------:R-:W-:-:S07]  /*9e00*/  MOV R15, 0xffffffff ;  /* 0xffffffff000f7802 */ /* 0x000fce0000000f00 */
[----:B-12--5:R-:W-:Y:S05]  /*9e10*/  WARPSYNC.COLLECTIVE R15, `(.L_x_173) ;  /* 0x000000000f0c7348 */ /* 0x026fea0003c00000 */
[----:B------:R-:W-:Y:S02]  /*9e20*/  ELECT P6, UR79, PT ;  /* 0x00000000004f782f */ /* 0x000fe400038c0000 */
[----:B------:R-:W-:Y:S01]  /*9e30*/  MOV R14, UR79 ;  /* 0x0000004f000e7c02 */ /* 0x000fe20008000f00 */
[----:B-12--5:R-:W-:Y:S10]  /*9e40*/  ENDCOLLECTIVE ;  /* 0x000000000000791b */ /* 0x026ff40003800000 */
.L_x_173:
[----:B------:R-:W-:Y:S05]  /*9e50*/  BSYNC B0 ;  /* 0x0000000000007941 */ /* 0x000fea0003800000 */
.L_x_172:
[----:B------:R-:W-:Y:S01]  /*9e60*/  PLOP3.LUT P0, PT, P6, PT, PT, 0x80, 0x8 ;  /* 0x000000000008781c */ /* 0x000fe2000370f070 */
[----:B------:R-:W-:-:S12]  /*9e70*/  BRA `(.L_x_174) ;  /* 0xffffff9800ec7947 */ /* 0x000fd8000383ffff */
.L_x_66:
[----:B--2---:R-:W-:-:S04]  /*9e80*/  MOV R3, UR5 ;  /* 0x0000000500037c02 */ /* 0x004fc80008000f00 */
[----:B------:R2:W3:Y:S03]  /*9e90*/  SYNCS.PHASECHK.TRANS64.TRYWAIT P0, [R3+URZ+0x8], R4 ;  /* 0x00000804030075a7 */ /* 0x0004e600080011ff */
[----:B---3--:R-:W-:Y:S05]  /*9ea0*/  @!P0 NANOSLEEP.SYNCS 0x989680 ;  /* 0x009896800000895d */ /* 0x008fea0003900000 */
[----:B------:R-:W3:Y:S02]  /*9eb0*/  @!P0 SYNCS.PHASECHK.TRANS64 P0, [R3+URZ+0x8], R4 ;  /* 0x00000804030085a7 */ /* 0x000ee400080010ff */
[----:B---3--:R-:W-:Y:S05]  /*9ec0*/  @!P0 BRA `(.L_x_66) ;  /* 0xfffffffc00ec8947 */ /* 0x008fea000383ffff */
[----:B------:R-:W-:Y:S05]  /*9ed0*/  BRA `(.L_x_65) ;  /* 0xffffff9800f07947 */ /* 0x000fea000383ffff */
.L_x_67:
[----:B------:R-:W-:-:S07]  /*9ee0*/  MOV R4, UR20 ;  /* 0x0000001400047c02 */ /* 0x000fce0008000f00 */
.L_x_175:
[----:B-1----:R1:W2:Y:S02]  /*9ef0*/  SYNCS.PHASECHK.TRANS64.TRYWAIT P0, [R4+URZ+0xe0], R5 ;  /* 0x0000e005040075a7 */ /* 0x0022a400080011ff */
[----:B--2---:R-:W-:Y:S05]  /*9f00*/  @!P0 NANOSLEEP.SYNCS 0x989680 ;  /* 0x009896800000895d */ /* 0x004fea0003900000 */
[----:B------:R-:W2:Y:S02]  /*9f10*/  @!P0 SYNCS.PHASECHK.TRANS64 P0, [R4+URZ+0xe0], R5 ;  /* 0x0000e005040085a7 */ /* 0x000ea400080010ff */
[----:B--2---:R-:W-:Y:S05]  /*9f20*/  @!P0 BRA `(.L_x_175) ;  /* 0xfffffffc00f08947 */ /* 0x004fea000383ffff */
[----:B------:R-:W-:Y:S05]  /*9f30*/  BRA `(.L_x_176) ;  /* 0xffffff9c00f07947 */ /* 0x000fea000383ffff */
.L_x_69:
[----:B------:R-:W-:-:S07]  /*9f40*/  MOV R4, UR25 ;  /* 0x0000001900047c02 */ /* 0x000fce0008000f00 */
.L_x_177:
[----:B-1----:R1:W2:Y:S02]  /*9f50*/  SYNCS.PHASECHK.TRANS64.TRYWAIT P0, [R4+URZ+0x100], R5 ;  /* 0x00010005040075a7 */ /* 0x0022a400080011ff */
[----:B--2---:R-:W-:Y:S05]  /*9f60*/  @!P0 NANOSLEEP.SYNCS 0x989680 ;  /* 0x009896800000895d */ /* 0x004fea0003900000 */
[----:B------:R-:W2:Y:S02]  /*9f70*/  @!P0 SYNCS.PHASECHK.TRANS64 P0, [R4+URZ+0x100], R5 ;  /* 0x00010005040085a7 */ /* 0x000ea400080010ff */
[----:B--2---:R-:W-:Y:S05]  /*9f80*/  @!P0 BRA `(.L_x_177) ;  /* 0xfffffffc00f08947 */ /* 0x004fea000383ffff */
[----:B------:R-:W-:Y:S05]  /*9f90*/  BRA `(.L_x_68) ;  /* 0xffffffa000107947 */ /* 0x000fea000383ffff */
.L_x_73:
[----:B-1----:R-:W-:Y:S07]  /*9fa0*/  MOV R4, UR18 ;  /* 0x0000001200047c02 */ /* 0x002fee0008000f00 */
.L_x_178:
[----:B-1----:R1:W2:Y:S02]  /*9fb0*/  SYNCS.PHASECHK.TRANS64.TRYWAIT P0, [R4+URZ], R6 ;  /* 0x00000006040075a7 */ /* 0x0022a400080011ff */
[----:B--2---:R-:W-:Y:S05]  /*9fc0*/  @!P0 NANOSLEEP.SYNCS 0x989680 ;  /* 0x009896800000895d */ /* 0x004fea0003900000 */
[----:B------:R-:W2:Y:S02]  /*9fd0*/  @!P0 SYNCS.PHASECHK.TRANS64 P0, [R4+URZ], R6 ;  /* 0x00000006040085a7 */ /* 0x000ea400080010ff */
[----:B--2---:R-:W-:Y:S05]  /*9fe0*/  @!P0 BRA `(.L_x_178) ;  /* 0xfffffffc00f08947 */ /* 0x004fea000383ffff */
[----:B------:R-:W-:Y:S05]  /*9ff0*/  BRA `(.L_x_72) ;  /* 0xffffffa000347947 */ /* 0x000fea000383ffff */
.L_x_77:
[----:B--2---:R-:W-:-:S07]  /*a000*/  MOV R0, UR4 ;  /* 0x0000000400007c02 */ /* 0x004fce0008000f00 */
.L_x_179:
[----:B--2---:R2:W3:Y:S02]  /*a010*/  SYNCS.PHASECHK.TRANS64.TRYWAIT P0, [R0+URZ], R2 ;  /* 0x00000002000075a7 */ /* 0x0044e400080011ff */
[----:B---3--:R-:W-:Y:S05]  /*a020*/  @!P0 NANOSLEEP.SYNCS 0x989680 ;  /* 0x009896800000895d */ /* 0x008fea0003900000 */
[----:B------:R-:W3:Y:S02]  /*a030*/  @!P0 SYNCS.PHASECHK.TRANS64 P0, [R0+URZ], R2 ;  /* 0x00000002000085a7 */ /* 0x000ee400080010ff */
[----:B---3--:R-:W-:Y:S05]  /*a040*/  @!P0 BRA `(.L_x_179) ;  /* 0xfffffffc00f08947 */ /* 0x008fea000383ffff */
[----:B------:R-:W-:Y:S05]  /*a050*/  BRA `(.L_x_180) ;  /* 0xffffffa4003c7947 */ /* 0x000fea000383ffff */
.L_x_80:
[----:B------:R-:W-:-:S07]  /*a060*/  MOV R0, UR20 ;  /* 0x0000001400007c02 */ /* 0x000fce0008000f00 */
.L_x_181:
[----:B--2---:R2:W3:Y:S02]  /*a070*/  SYNCS.PHASECHK.TRANS64.TRYWAIT P1, [R0+URZ+0x110], R2 ;  /* 0x00011002000075a7 */ /* 0x0044e400080211ff */
[----:B---3--:R-:W-:Y:S05]  /*a080*/  @!P1 NANOSLEEP.SYNCS 0x989680 ;  /* 0x009896800000995d */ /* 0x008fea0003900000 */
[----:B------:R-:W3:Y:S02]  /*a090*/  @!P1 SYNCS.PHASECHK.TRANS64 P1, [R0+URZ+0x110], R2 ;  /* 0x00011002000095a7 */ /* 0x000ee400080210ff */
[----:B---3--:R-:W-:Y:S05]  /*a0a0*/  @!P1 BRA `(.L_x_181) ;  /* 0xfffffffc00f09947 */ /* 0x008fea000383ffff */
[----:B------:R-:W-:Y:S05]  /*a0b0*/  BRA `(.L_x_182) ;  /* 0xffffffa400887947 */ /* 0x000fea000383ffff */
.L_x_85:
[----:B------:R-:W-:Y:S07]  /*a0c0*/  MOV R0, UR20 ;  /* 0x0000001400007c02 */ /* 0x000fee0008000f00 */
.L_x_183:
[----:B-1----:R1:W2:Y:S02]  /*a0d0*/  SYNCS.PHASECHK.TRANS64.TRYWAIT P0, [R0+URZ+0xe0], R2 ;  /* 0x0000e002000075a7 */ /* 0x0022a400080011ff */
[----:B--2---:R-:W-:Y:S05]  /*a0e0*/  @!P0 NANOSLEEP.SYNCS 0x989680 ;  /* 0x009896800000895d */ /* 0x004fea0003900000 */
[----:B------:R-:W2:Y:S02]  /*a0f0*/  @!P0 SYNCS.PHASECHK.TRANS64 P0, [R0+URZ+0xe0], R2 ;  /* 0x0000e002000085a7 */ /* 0x000ea400080010ff */
[----:B--2---:R-:W-:Y:S05]  /*a100*/  @!P0 BRA `(.L_x_183) ;  /* 0xfffffffc00f08947 */ /* 0x004fea000383ffff */
[----:B------:R-:W-:Y:S05]  /*a110*/  BRA `(.L_x_184) ;  /* 0xffffffa800e47947 */ /* 0x000fea000383ffff */
.L_x_88:
[----:B------:R-:W-:Y:S07]  /*a120*/  MOV R0, UR20 ;  /* 0x0000001400007c02 */ /* 0x000fee0008000f00 */
.L_x_185:
[----:B-1----:R1:W2:Y:S02]  /*a130*/  SYNCS.PHASECHK.TRANS64.TRYWAIT P2, [R0+URZ+0xd8], R2 ;  /* 0x0000d802000075a7 */ /* 0x0022a400080411ff */
[----:B--2---:R-:W-:Y:S05]  /*a140*/  @!P2 NANOSLEEP.SYNCS 0x989680 ;  /* 0x009896800000a95d */ /* 0x004fea0003900000 */
[----:B------:R-:W2:Y:S02]  /*a150*/  @!P2 SYNCS.PHASECHK.TRANS64 P2, [R0+URZ+0xd8], R2 ;  /* 0x0000d8020000a5a7 */ /* 0x000ea400080410ff */
[----:B--2---:R-:W-:Y:S05]  /*a160*/  @!P2 BRA `(.L_x_185) ;  /* 0xfffffffc00f0a947 */ /* 0x004fea000383ffff */
[----:B------:R-:W-:Y:S05]  /*a170*/  BRA `(.L_x_87) ;  /* 0xffffffb000487947 */ /* 0x000fea000383ffff */
.L_x_91:
[----:B------:R-:W-:Y:S07]  /*a180*/  MOV R2, UR20 ;  /* 0x0000001400027c02 */ /* 0x000fee0008000f00 */
.L_x_186:
[----:B-1----:R1:W2:Y:S02]  /*a190*/  SYNCS.PHASECHK.TRANS64.TRYWAIT P1, [R2+URZ+0xb0], R8 ;  /* 0x0000b008020075a7 */ /* 0x0022a400080211ff */
[----:B--2---:R-:W-:Y:S05]  /*a1a0*/  @!P1 NANOSLEEP.SYNCS 0x989680 ;  /* 0x009896800000995d */ /* 0x004fea0003900000 */
[----:B------:R-:W2:Y:S02]  /*a1b0*/  @!P1 SYNCS.PHASECHK.TRANS64 P1, [R2+URZ+0xb0], R8 ;  /* 0x0000b008020095a7 */ /* 0x000ea400080210ff */
[----:B--2---:R-:W-:Y:S05]  /*a1c0*/  @!P1 BRA `(.L_x_186) ;  /* 0xfffffffc00f09947 */ /* 0x004fea000383ffff */
[----:B------:R-:W-:Y:S05]  /*a1d0*/  BRA `(.L_x_187) ;  /* 0xffffffb000fc7947 */ /* 0x000fea000383ffff */
.L_x_92:
[----:B------:R-:W-:Y:S07]  /*a1e0*/  MOV R2, UR20 ;  /* 0x0000001400027c02 */ /* 0x000fee0008000f00 */
.L_x_188:
[----:B-1----:R1:W2:Y:S02]  /*a1f0*/  SYNCS.PHASECHK.TRANS64.TRYWAIT P1, [R2+URZ+0xb8], R8 ;  /* 0x0000b808020075a7 */ /* 0x0022a400080211ff */
[----:B--2---:R-:W-:Y:S05]  /*a200*/  @!P1 NANOSLEEP.SYNCS 0x989680 ;  /* 0x009896800000995d */ /* 0x004fea0003900000 */
[----:B------:R-:W2:Y:S02]  /*a210*/  @!P1 SYNCS.PHASECHK.TRANS64 P1, [R2+URZ+0xb8], R8 ;  /* 0x0000b808020095a7 */ /* 0x000ea400080210ff */
[----:B--2---:R-:W-:Y:S05]  /*a220*/  @!P1 BRA `(.L_x_188) ;  /* 0xfffffffc00f09947 */ /* 0x004fea000383ffff */
[----:B------:R-:W-:Y:S05]  /*a230*/  BRA `(.L_x_189) ;  /* 0xffffffb400447947 */ /* 0x000fea000383ffff */
.L_x_93:
[----:B------:R-:W-:Y:S07]  /*a240*/  MOV R2, UR20 ;  /* 0x0000001400027c02 */ /* 0x000fee0008000f00 */
.L_x_190:
[----:B-1----:R1:W2:Y:S02]  /*a250*/  SYNCS.PHASECHK.TRANS64.TRYWAIT P1, [R2+URZ+0xc0], R8 ;  /* 0x0000c008020075a7 */ /* 0x0022a400080211ff */
[----:B--2---:R-:W-:Y:S05]  /*a260*/  @!P1 NANOSLEEP.SYNCS 0x989680 ;  /* 0x009896800000995d */ /* 0x004fea0003900000 */
[----:B------:R-:W2:Y:S02]  /*a270*/  @!P1 SYNCS.PHASECHK.TRANS64 P1, [R2+URZ+0xc0], R8 ;  /* 0x0000c008020095a7 */ /* 0x000ea400080210ff */
[----:B--2---:R-:W-:Y:S05]  /*a280*/  @!P1 BRA `(.L_x_190) ;  /* 0xfffffffc00f09947 */ /* 0x004fea000383ffff */
[----:B------:R-:W-:Y:S05]  /*a290*/  BRA `(.L_x_191) ;  /* 0xffffffb4008c7947 */ /* 0x000fea000383ffff */
.L_x_94:
[----:B------:R-:W-:Y:S07]  /*a2a0*/  MOV R0, UR20 ;  /* 0x0000001400007c02 */ /* 0x000fee0008000f00 */
.L_x_192:
[----:B-1----:R1:W2:Y:S02]  /*a2b0*/  SYNCS.PHASECHK.TRANS64.TRYWAIT P0, [R0+URZ+0xc8], R8 ;  /* 0x0000c808000075a7 */ /* 0x0022a400080011ff */
[----:B--2---:R-:W-:Y:S05]  /*a2c0*/  @!P0 NANOSLEEP.SYNCS 0x989680 ;  /* 0x009896800000895d */ /* 0x004fea0003900000 */
[----:B------:R-:W2:Y:S02]  /*a2d0*/  @!P0 SYNCS.PHASECHK.TRANS64 P0, [R0+URZ+0xc8], R8 ;  /* 0x0000c808000085a7 */ /* 0x000ea400080010ff */
[----:B--2---:R-:W-:Y:S05]  /*a2e0*/  @!P0 BRA `(.L_x_192) ;  /* 0xfffffffc00f08947 */ /* 0x004fea000383ffff */
[----:B------:R-:W-:Y:S05]  /*a2f0*/  BRA `(.L_x_193) ;  /* 0xffffffb400d47947 */ /* 0x000fea000383ffff */
.L_x_96:
[----:B------:R-:W-:-:S07]  /*a300*/  MOV R0, UR20 ;  /* 0x0000001400007c02 */ /* 0x000fce0008000f00 */
.L_x_194:
[----:B--2---:R2:W3:Y:S02]  /*a310*/  SYNCS.PHASECHK.TRANS64.TRYWAIT P0, [R0+URZ+0xb0], R2 ;  /* 0x0000b002000075a7 */ /* 0x0044e400080011ff */
[----:B---3--:R-:W-:Y:S05]  /*a320*/  @!P0 NANOSLEEP.SYNCS 0x989680 ;  /* 0x009896800000895d */ /* 0x008fea0003900000 */
[----:B------:R-:W3:Y:S02]  /*a330*/  @!P0 SYNCS.PHASECHK.TRANS64 P0, [R0+URZ+0xb0], R2 ;  /* 0x0000b002000085a7 */ /* 0x000ee400080010ff */
[----:B---3--:R-:W-:Y:S05]  /*a340*/  @!P0 BRA `(.L_x_194) ;  /* 0xfffffffc00f08947 */ /* 0x008fea000383ffff */
[----:B------:R-:W-:Y:S05]  /*a350*/  BRA `(.L_x_195) ;  /* 0xffffffb800407947 */ /* 0x000fea000383ffff */
.L_x_97:
[----:B--2---:R-:W-:-:S07]  /*a360*/  MOV R0, UR20 ;  /* 0x0000001400007c02 */ /* 0x004fce0008000f00 */
.L_x_196:
[----:B--2---:R2:W3:Y:S02]  /*a370*/  SYNCS.PHASECHK.TRANS64.TRYWAIT P0, [R0+URZ+0xb8], R2 ;  /* 0x0000b802000075a7 */ /* 0x0044e400080011ff */
[----:B---3--:R-:W-:Y:S05]  /*a380*/  @!P0 NANOSLEEP.SYNCS 0x989680 ;  /* 0x009896800000895d */ /* 0x008fea0003900000 */
[----:B------:R-:W3:Y:S02]  /*a390*/  @!P0 SYNCS.PHASECHK.TRANS64 P0, [R0+URZ+0xb8], R2 ;  /* 0x0000b802000085a7 */ /* 0x000ee400080010ff */
[----:B---3--:R-:W-:Y:S05]  /*a3a0*/  @!P0 BRA `(.L_x_196) ;  /* 0xfffffffc00f08947 */ /* 0x008fea000383ffff */
[----:B------:R-:W-:Y:S05]  /*a3b0*/  BRA `(.L_x_197) ;  /* 0xffffffb800307947 */ /* 0x000fea000383ffff */
.L_x_98:
[----:B--2---:R-:W-:-:S07]  /*a3c0*/  MOV R0, UR20 ;  /* 0x0000001400007c02 */ /* 0x004fce0008000f00 */
.L_x_198:
[----:B--2---:R2:W3:Y:S02]  /*a3d0*/  SYNCS.PHASECHK.TRANS64.TRYWAIT P0, [R0+URZ+0xc0], R2 ;  /* 0x0000c002000075a7 */ /* 0x0044e400080011ff */
[----:B---3--:R-:W-:Y:S05]  /*a3e0*/  @!P0 NANOSLEEP.SYNCS 0x989680 ;  /* 0x009896800000895d */ /* 0x008fea0003900000 */
[----:B------:R-:W3:Y:S02]  /*a3f0*/  @!P0 SYNCS.PHASECHK.TRANS64 P0, [R0+URZ+0xc0], R2 ;  /* 0x0000c002000085a7 */ /* 0x000ee400080010ff */
[----:B---3--:R-:W-:Y:S05]  /*a400*/  @!P0 BRA `(.L_x_198) ;  /* 0xfffffffc00f08947 */ /* 0x008fea000383ffff */
[----:B------:R-:W-:Y:S05]  /*a410*/  BRA `(.L_x_199) ;  /* 0xffffffb800207947 */ /* 0x000fea000383ffff */
.L_x_100:
[----:B------:R-:W-:Y:S07]  /*a420*/  MOV R0, UR50 ;  /* 0x0000003200007c02 */ /* 0x000fee0008000f00 */
.L_x_200:
[----:B-1----:R1:W2:Y:S02]  /*a430*/  SYNCS.PHASECHK.TRANS64.TRYWAIT P0, [R0+URZ+0xe0], R2 ;  /* 0x0000e002000075a7 */ /* 0x0022a400080011ff */
[----:B--2---:R-:W-:Y:S05]  /*a440*/  @!P0 NANOSLEEP.SYNCS 0x989680 ;  /* 0x009896800000895d */ /* 0x004fea0003900000 */
[----:B------:R-:W2:Y:S02]  /*a450*/  @!P0 SYNCS.PHASECHK.TRANS64 P0, [R0+URZ+0xe0], R2 ;  /* 0x0000e002000085a7 */ /* 0x000ea400080010ff */
[----:B--2---:R-:W-:Y:S05]  /*a460*/  @!P0 BRA `(.L_x_200) ;  /* 0xfffffffc00f08947 */ /* 0x004fea000383ffff */
[----:B------:R-:W-:Y:S05]  /*a470*/  BRA `(.L_x_201) ;  /* 0xffffffb800f87947 */ /* 0x000fea000383ffff */
.L_x_111:
[----:B-1----:R-:W-:Y:S04]  /*a480*/  MOV R2, UR50 ;  /* 0x0000003200027c02 */ /* 0x002fe80008000f00 */
[----:B------:R1:W2:Y:S03]  /*a490*/  SYNCS.PHASECHK.TRANS64.TRYWAIT P1, [R2+URZ+0x90], R3 ;  /* 0x00009003020075a7 */ /* 0x0002a600080211ff */
[----:B--2---:R-:W-:Y:S05]  /*a4a0*/  @!P1 NANOSLEEP.SYNCS 0x989680 ;  /* 0x009896800000995d */ /* 0x004fea0003900000 */
[----:B------:R-:W2:Y:S02]  /*a4b0*/  @!P1 SYNCS.PHASECHK.TRANS64 P1, [R2+URZ+0x90], R3 ;  /* 0x00009003020095a7 */ /* 0x000ea400080210ff */
[----:B--2---:R-:W-:Y:S05]  /*a4c0*/  @!P1 BRA `(.L_x_111) ;  /* 0xfffffffc00ec9947 */ /* 0x004fea000383ffff */
[----:B------:R-:W-:Y:S05]  /*a4d0*/  BRA `(.L_x_110) ;  /* 0xffffffc800ec7947 */ /* 0x000fea000383ffff */
.L_x_113:
[----:B-1----:R1:W4:Y:S02]  /*a4e0*/  SYNCS.PHASECHK.TRANS64.TRYWAIT P0, [R80+URZ+0xf0], R0 ;  /* 0x0000f000500075a7 */ /* 0x00232400080011ff */
[----:B----4-:R-:W-:Y:S05]  /*a4f0*/  @!P0 NANOSLEEP.SYNCS 0x989680 ;  /* 0x009896800000895d */ /* 0x010fea0003900000 */
[----:B------:R-:W4:Y:S02]  /*a500*/  @!P0 SYNCS.PHASECHK.TRANS64 P0, [R80+URZ+0xf0], R0 ;  /* 0x0000f000500085a7 */ /* 0x000f2400080010ff */
[----:B----4-:R-:W-:Y:S05]  /*a510*/  @!P0 BRA `(.L_x_113) ;  /* 0xfffffffc00f08947 */ /* 0x010fea000383ffff */
[----:B------:R-:W-:Y:S05]  /*a520*/  BRA `(.L_x_112) ;  /* 0xffffffcc00147947 */ /* 0x000fea000383ffff */
.L_x_122:
[----:B-1----:R1:W3:Y:S02]  /*a530*/  SYNCS.PHASECHK.TRANS64.TRYWAIT P0, [R2+URZ+0x90], R0 ;  /* 0x00009000020075a7 */ /* 0x0022e400080011ff */
[----:B---3--:R-:W-:Y:S05]  /*a540*/  @!P0 NANOSLEEP.SYNCS 0x989680 ;  /* 0x009896800000895d */ /* 0x008fea0003900000 */
[----:B------:R-:W3:Y:S02]  /*a550*/  @!P0 SYNCS.PHASECHK.TRANS64 P0, [R2+URZ+0x90], R0 ;  /* 0x00009000020085a7 */ /* 0x000ee400080010ff */
[----:B---3--:R-:W-:Y:S05]  /*a560*/  @!P0 BRA `(.L_x_122) ;  /* 0xfffffffc00f08947 */ /* 0x008fea000383ffff */
[----:B------:R-:W-:Y:S05]  /*a570*/  BRA `(.L_x_121) ;  /* 0xffffffd4003c7947 */ /* 0x000fea000383ffff */
.L_x_130:
[----:B-1----:R1:W3:Y:S02]  /*a580*/  SYNCS.PHASECHK.TRANS64.TRYWAIT P0, [R6+URZ+0x90], R5 ;  /* 0x00009005060075a7 */ /* 0x0022e400080011ff */
[----:B---3--:R-:W-:Y:S05]  /*a590*/  @!P0 NANOSLEEP.SYNCS 0x989680 ;  /* 0x009896800000895d */ /* 0x008fea0003900000 */
[----:B------:R-:W3:Y:S02]  /*a5a0*/  @!P0 SYNCS.PHASECHK.TRANS64 P0, [R6+URZ+0x90], R5 ;  /* 0x00009005060085a7 */ /* 0x000ee400080010ff */
[----:B---3--:R-:W-:Y:S05]  /*a5b0*/  @!P0 BRA `(.L_x_130) ;  /* 0xfffffffc00f08947 */ /* 0x008fea000383ffff */
[----:B------:R-:W-:Y:S05]  /*a5c0*/  BRA `(.L_x_129) ;  /* 0xffffffdc00887947 */ /* 0x000fea000383ffff */
.L_x_138:
[----:B-1----:R1:W3:Y:S02]  /*a5d0*/  SYNCS.PHASECHK.TRANS64.TRYWAIT P0, [R0+URZ+0x90], R5 ;  /* 0x00009005000075a7 */ /* 0x0022e400080011ff */
[----:B---3--:R-:W-:Y:S05]  /*a5e0*/  @!P0 NANOSLEEP.SYNCS 0x989680 ;  /* 0x009896800000895d */ /* 0x008fea0003900000 */
[----:B------:R-:W3:Y:S02]  /*a5f0*/  @!P0 SYNCS.PHASECHK.TRANS64 P0, [R0+URZ+0x90], R5 ;  /* 0x00009005000085a7 */ /* 0x000ee400080010ff */
[----:B---3--:R-:W-:Y:S05]  /*a600*/  @!P0 BRA `(.L_x_138) ;  /* 0xfffffffc00f08947 */ /* 0x008fea000383ffff */
[----:B------:R-:W-:Y:S05]  /*a610*/  BRA `(.L_x_137) ;  /* 0xffffffe400d07947 */ /* 0x000fea000383ffff */
        .weak           $__internal_0_$__cuda_sm10x_tcgen05_guardrail_trap_col_being_dealloced_not_returned_by_alloc
        .type           $__internal_0_$__cuda_sm10x_tcgen05_guardrail_trap_col_being_dealloced_not_returned_by_alloc,@function
        .size           $__internal_0_$__cuda_sm10x_tcgen05_guardrail_trap_col_being_dealloced_not_returned_by_alloc,($__internal_1_$__cuda_sm10x_tcgen05_guardrail_trap_phase_invalid_during_alloc - $__internal_0_$__cuda_sm10x_tcgen05_guardrail_trap_col_being_dealloced_not_returned_by_alloc)
$__internal_0_$__cuda_sm10x_tcgen05_guardrail_trap_col_being_dealloced_not_returned_by_alloc:
[----:B------:R-:W-:Y:S05]  /*a620*/  BPT.TRAP 0x1 ;  /* 0x000000040000795c */ /* 0x000fea0000300000 */
[----:B------:R-:W-:-:S04]  /*a630*/  HFMA2 R3, -RZ, RZ, 0, 0 ;  /* 0x00000000ff037431 */ /* 0x000fc800000001ff */
[----:B------:R-:W-:Y:S05]  /*a640*/  RET.REL.NODEC R2 `(_ZN7cutlass13device_kernelINS_4conv6kernel13ConvUniversalINS1_16ConvProblemShapeILNS1_8OperatorE0ELi3EEENS1_10collective14CollectiveConvINS1_47MainloopSm100TmaUmmaWarpSpecializedImplicitGemmILS5_0ELi9ELi3ELi1ELi2EN4cute5tupleIJNSA_1CILi2EEENSC_ILi1EEESE_EEEEENSB_IJNSC_ILi256EEENSC_ILi64EEENSB_IJNSC_ILi32EEEEEEEEENS_10tfloat32_tESM_NSA_8TiledMMAINSA_8MMA_AtomIJNSA_23SM100_MMA_TF32_2x1SM_SSISM_SM_fLi256ELi64ELNSA_4UMMA5MajorE0ELSR_0ELNSQ_7ScaleInE0ELSS_0EEEEEENSA_6LayoutINSB_IJSE_SE_SE_EEENSB_IJNSC_ILi0EEESX_SX_EEEEENSB_IJNSA_10UnderscoreES10_S10_EEEEENS7_6detail27Sm100ImplicitGemmTileTraitsINSA_25SM100_TMA_2SM_LOAD_IM2COLENSA_14ComposedLayoutINSA_7SwizzleILi3ELi4ELi3EEENSA_18smem_ptr_flag_bitsILi32EEENSV_INSB_IJNSC_ILi8EEESJ_EEENSB_IJSJ_SE_EEEEEEEvEENS14_INSA_18SM100_TMA_2SM_LOADES1F_vEEEENS_8epilogue10collective18CollectiveEpilogueINS1K_23Sm100TmaWarpSpecializedILi4ELi2ELi16ELb1ELb0EEEJNSB_IJNSC_ILi128EEESI_SK_EEENSB_IJNSV_IS1P_SE_EENSV_INSC_ILi16EEESE_EEEEESM_NSB_IJNSB_IJllllEEESE_SX_EEESM_S1W_NS1K_6fusion15FusionCallbacksIS1O_NS1X_17LinearCombinationISM_fSM_fLNS_15FloatRoundStyleE2EEES1Q_S1U_JEEENSA_5SM1004TMEM4LOAD26SM100_TMEM_LOAD_32dp32b16xENSA_20SM90_TMA_LOAD_IM2COLENS16_INS17_ILi2ELi4ELi3EEES1A_NSV_INSB_IJS1B_S1S_EEENSB_IJS1S_SE_EEEEEEENSA_39AutoVectorizingCopyWithAssumedAlignmentILi128EEENSA_21SM90_TMA_STORE_IM2COLES2C_S2E_S2E_EEEvvEEEEvNT_6ParamsE) ;  /* 0xffffff58026c7950 */ /* 0x000fea0003c3ffff */
        .weak           $__internal_1_$__cuda_sm10x_tcgen05_guardrail_trap_phase_invalid_during_alloc
        .type           $__internal_1_$__cuda_sm10x_tcgen05_guardrail_trap_phase_invalid_during_alloc,@function
        .size           $__internal_1_$__cuda_sm10x_tcgen05_guardrail_trap_phase_invalid_during_alloc,($__internal_2_$__cuda_sm10x_tcgen05_guardrail_trap_unallocated_columns_being_dealloced - $__internal_1_$__cuda_sm10x_tcgen05_guardrail_trap_phase_invalid_during_alloc)
$__internal_1_$__cuda_sm10x_tcgen05_guardrail_trap_phase_invalid_during_alloc:
[----:B------:R-:W-:Y:S05]  /*a650*/  BPT.TRAP 0x1 ;  /* 0x000000040000795c */ /* 0x000fea0000300000 */
[----:B------:R-:W-:-:S04]  /*a660*/  MOV R5, 0x0 ;  /* 0x0000000000057802 */ /* 0x000fc80000000f00 */
[----:B------:R-:W-:Y:S05]  /*a670*/  RET.REL.NODEC R4 `(_ZN7cutlass13device_kernelINS_4conv6kernel13ConvUniversalINS1_16ConvProblemShapeILNS1_8OperatorE0ELi3EEENS1_10collective14CollectiveConvINS1_47MainloopSm100TmaUmmaWarpSpecializedImplicitGemmILS5_0ELi9ELi3ELi1ELi2EN4cute5tupleIJNSA_1CILi2EEENSC_ILi1EEESE_EEEEENSB_IJNSC_ILi256EEENSC_ILi64EEENSB_IJNSC_ILi32EEEEEEEEENS_10tfloat32_tESM_NSA_8TiledMMAINSA_8MMA_AtomIJNSA_23SM100_MMA_TF32_2x1SM_SSISM_SM_fLi256ELi64ELNSA_4UMMA5MajorE0ELSR_0ELNSQ_7ScaleInE0ELSS_0EEEEEENSA_6LayoutINSB_IJSE_SE_SE_EEENSB_IJNSC_ILi0EEESX_SX_EEEEENSB_IJNSA_10UnderscoreES10_S10_EEEEENS7_6detail27Sm100ImplicitGemmTileTraitsINSA_25SM100_TMA_2SM_LOAD_IM2COLENSA_14ComposedLayoutINSA_7SwizzleILi3ELi4ELi3EEENSA_18smem_ptr_flag_bitsILi32EEENSV_INSB_IJNSC_ILi8EEESJ_EEENSB_IJSJ_SE_EEEEEEEvEENS14_INSA_18SM100_TMA_2SM_LOADES1F_vEEEENS_8epilogue10collective18CollectiveEpilogueINS1K_23Sm100TmaWarpSpecializedILi4ELi2ELi16ELb1ELb0EEEJNSB_IJNSC_ILi128EEESI_SK_EEENSB_IJNSV_IS1P_SE_EENSV_INSC_ILi16EEESE_EEEEESM_NSB_IJNSB_IJllllEEESE_SX_EEESM_S1W_NS1K_6fusion15FusionCallbacksIS1O_NS1X_17LinearCombinationISM_fSM_fLNS_15FloatRoundStyleE2EEES1Q_S1U_JEEENSA_5SM1004TMEM4LOAD26SM100_TMEM_LOAD_32dp32b16xENSA_20SM90_TMA_LOAD_IM2COLENS16_INS17_ILi2ELi4ELi3EEES1A_NSV_INSB_IJS1B_S1S_EEENSB_IJS1S_SE_EEEEEEENSA_39AutoVectorizingCopyWithAssumedAlignmentILi128EEENSA_21SM90_TMA_STORE_IM2COLES2C_S2E_S2E_EEEvvEEEEvNT_6ParamsE) ;  /* 0xffffff5804607950 */ /* 0x000fea0003c3ffff */
        .weak           $__internal_2_$__cuda_sm10x_tcgen05_guardrail_trap_unallocated_columns_being_dealloced
        .type           $__internal_2_$__cuda_sm10x_tcgen05_guardrail_trap_unallocated_columns_being_dealloced,@function
        .size           $__internal_2_$__cuda_sm10x_tcgen05_guardrail_trap_unallocated_columns_being_dealloced,(.L_x_203 - $__internal_2_$__cuda_sm10x_tcgen05_guardrail_trap_unallocated_columns_being_dealloced)
$__internal_2_$__cuda_sm10x_tcgen05_guardrail_trap_unallocated_columns_being_dealloced:
[----:B------:R-:W-:Y:S05]  /*a680*/  BPT.TRAP 0x1 ;  /* 0x000000040000795c */ /* 0x000fea0000300000 */
[----:B------:R-:W-:-:S04]  /*a690*/  HFMA2 R3, -RZ, RZ, 0, 0 ;  /* 0x00000000ff037431 */ /* 0x000fc800000001ff */
[----:B------:R-:W-:Y:S05]  /*a6a0*/  RET.REL.NODEC R2 `(_ZN7cutlass13device_kernelINS_4conv6kernel13ConvUniversalINS1_16ConvProblemShapeILNS1_8OperatorE0ELi3EEENS1_10collective14CollectiveConvINS1_47MainloopSm100TmaUmmaWarpSpecializedImplicitGemmILS5_0ELi9ELi3ELi1ELi2EN4cute5tupleIJNSA_1CILi2EEENSC_ILi1EEESE_EEEEENSB_IJNSC_ILi256EEENSC_ILi64EEENSB_IJNSC_ILi32EEEEEEEEENS_10tfloat32_tESM_NSA_8TiledMMAINSA_8MMA_AtomIJNSA_23SM100_MMA_TF32_2x1SM_SSISM_SM_fLi256ELi64ELNSA_4UMMA5MajorE0ELSR_0ELNSQ_7ScaleInE0ELSS_0EEEEEENSA_6LayoutINSB_IJSE_SE_SE_EEENSB_IJNSC_ILi0EEESX_SX_EEEEENSB_IJNSA_10UnderscoreES10_S10_EEEEENS7_6detail27Sm100ImplicitGemmTileTraitsINSA_25SM100_TMA_2SM_LOAD_IM2COLENSA_14ComposedLayoutINSA_7SwizzleILi3ELi4ELi3EEENSA_18smem_ptr_flag_bitsILi32EEENSV_INSB_IJNSC_ILi8EEESJ_EEENSB_IJSJ_SE_EEEEEEEvEENS14_INSA_18SM100_TMA_2SM_LOADES1F_vEEEENS_8epilogue10collective18CollectiveEpilogueINS1K_23Sm100TmaWarpSpecializedILi4ELi2ELi16ELb1ELb0EEEJNSB_IJNSC_ILi128EEESI_SK_EEENSB_IJNSV_IS1P_SE_EENSV_INSC_ILi16EEESE_EEEEESM_NSB_IJNSB_IJllllEEESE_SX_EEESM_S1W_NS1K_6fusion15FusionCallbacksIS1O_NS1X_17LinearCombinationISM_fSM_fLNS_15FloatRoundStyleE2EEES1Q_S1U_JEEENSA_5SM1004TMEM4LOAD26SM100_TMEM_LOAD_32dp32b16xENSA_20SM90_TMA_LOAD_IM2COLENS16_INS17_ILi2ELi4ELi3EEES1A_NSV_INSB_IJS1B_S1S_EEENSB_IJS1S_SE_EEEEEEENSA_39AutoVectorizingCopyWithAssumedAlignmentILi128EEENSA_21SM90_TMA_STORE_IM2COLES2C_S2E_S2E_EEEvvEEEEvNT_6ParamsE) ;  /* 0xffffff5802547950 */ /* 0x000fea0003c3ffff */
.L_x_202:
[----:B------:R-:W-:-:S00]  /*a6b0*/  BRA `(.L_x_202) ;  /* 0xfffffffc00fc7947 */ /* 0x000fc0000383ffff */
[----:B------:R-:W-:-:S00]  /*a6c0*/  NOP ;  /* 0x0000000000007918 */ /* 0x000fc00000000000 */
        /* <DEDUP_REMOVED lines=11> */
.L_x_203:


//--------------------- .nv.global.init           --------------------------
	.section	.nv.global.init,"aw",@progbits
.nv.global.init:
	.type		$str$29,@object
	.size		$str$29,($str$30 - $str$29)
$str$29:
        /*0000*/ 	.byte	0x28, 0x61, 0x64, 0x64, 0x72, 0x65, 0x73, 0x73, 0x20, 0x26, 0x20, 0x6d, 0x61, 0x73, 0x6b, 0x29
        /*0010*/ 	.byte	0x20, 0x3d, 0x3d, 0x20, 0x30, 0x00
	.type		$str$30,@object
	.size		$str$30,($str$28 - $str$30)
$str$30:
        /*0016*/ 	.byte	0x2f, 0x74, 0x6d, 0x70, 0x2f, 0x63, 0x75, 0x74, 0x6c, 0x61, 0x73, 0x73, 0x5f, 0x73, 0x77, 0x65
        /*0026*/ 	.byte	0x65, 0x70, 0x5f, 0x73, 0x72, 0x63, 0x2f, 0x69, 0x6e, 0x63, 0x6c, 0x75, 0x64, 0x65, 0x2f, 0x63
        /*0036*/ 	.byte	0x75, 0x74, 0x65, 0x2f, 0x70, 0x6f, 0x69, 0x6e, 0x74, 0x65, 0x72, 0x5f, 0x66, 0x6c, 0x61, 0x67
        /*0046*/ 	.byte	0x67, 0x65, 0x64, 0x2e, 0x68, 0x70, 0x70, 0x00
	.type		$str$28,@object
	.size		$str$28,($str$27 - $str$28)
$str$28:
        /*004e*/ 	.byte	0x2f, 0x74, 0x6d, 0x70, 0x2f, 0x63, 0x75, 0x74, 0x6c, 0x61, 0x73, 0x73, 0x5f, 0x73, 0x77, 0x65
        /*005e*/ 	.byte	0x65, 0x70, 0x5f, 0x73, 0x72, 0x63, 0x2f, 0x69, 0x6e, 0x63, 0x6c, 0x75, 0x64, 0x65, 0x2f, 0x63
        /*006e*/ 	.byte	0x75, 0x74, 0x65, 0x2f, 0x61, 0x74, 0x6f, 0x6d, 0x2f, 0x63, 0x6f, 0x70, 0x79, 0x5f, 0x74, 0x72
        /*007e*/ 	.byte	0x61, 0x69, 0x74, 0x73, 0x5f, 0x73, 0x6d, 0x31, 0x30, 0x30, 0x2e, 0x68, 0x70, 0x70, 0x00
	.type		$str$27,@object
	.size		$str$27,(__unnamed_1 - $str$27)
$str$27:
        /*008d*/ 	.byte	0x28, 0x28, 0x75, 0x69, 0x6e, 0x74, 0x33, 0x32, 0x5f, 0x74, 0x28, 0x74, 0x68, 0x72, 0x65, 0x61
        /*009d*/ 	.byte	0x64, 0x49, 0x64, 0x78, 0x2e, 0x78, 0x29, 0x20, 0x2f, 0x20, 0x33, 0x32, 0x29, 0x20, 0x25, 0x20
        /*00ad*/ 	.byte	0x34, 0x29, 0x20, 0x3d, 0x3d, 0x20, 0x28, 0x28, 0x28, 0x74, 0x6d, 0x65, 0x6d, 0x5f, 0x61, 0x64
        /*00bd*/ 	.byte	0x64, 0x72, 0x20, 0x3e, 0x3e, 0x20, 0x31, 0x36, 0x29, 0x20, 0x2f, 0x20, 0x33, 0x32, 0x29, 0x20
        /*00cd*/ 	.byte	0x25, 0x20, 0x34, 0x29, 0x00
	.type		__unnamed_1,@object
	.size		__unnamed_1,(__unnamed_2 - __unnamed_1)
__unnamed_1:
        /*00d2*/ 	.byte	0x61, 0x75, 0x74, 0x6f, 0x20, 0x63, 0x75, 0x74, 0x65, 0x3a, 0x3a, 0x61, 0x73, 0x5f, 0x70, 0x6f
        /* <DEDUP_REMOVED lines=24> */
        /*0262*/ 	.byte	0x32, 0x30, 0x34, 0x38, 0x3e, 0x3e, 0x3e, 0x3e, 0x5d, 0x00
	.type		__unnamed_2,@object
	.size		__unnamed_2,(.L_2 - __unnamed_2)
__unnamed_2:
        /* <DEDUP_REMOVED lines=42> */
        /*050c*/ 	.byte	0x3e, 0x5d, 0x00
.L_2:


//--------------------- .nv.shared._ZN7cutlass13device_kernelINS_4conv6kernel13ConvUniversalINS1_16ConvProblemShapeILNS1_8OperatorE0ELi3EEENS1_10collective14CollectiveConvINS1_47MainloopSm100TmaUmmaWarpSpecializedImplicitGemmILS5_0ELi9ELi3ELi1ELi2EN4cute5tupleIJNSA_1CILi2EEENSC_ILi1EEESE_EEEEENSB_IJNSC_ILi256EEENSC_ILi64EEENSB_IJNSC_ILi32EEEEEEEEENS_10tfloat32_tESM_NSA_8TiledMMAINSA_8MMA_AtomIJNSA_23SM100_MMA_TF32_2x1SM_SSISM_SM_fLi256ELi64ELNSA_4UMMA5MajorE0ELSR_0ELNSQ_7ScaleInE0ELSS_0EEEEEENSA_6LayoutINSB_IJSE_SE_SE_EEENSB_IJNSC_ILi0EEESX_SX_EEEEENSB_IJNSA_10UnderscoreES10_S10_EEEEENS7_6detail27Sm100ImplicitGemmTileTraitsINSA_25SM100_TMA_2SM_LOAD_IM2COLENSA_14ComposedLayoutINSA_7SwizzleILi3ELi4ELi3EEENSA_18smem_ptr_flag_bitsILi32EEENSV_INSB_IJNSC_ILi8EEESJ_EEENSB_IJSJ_SE_EEEEEEEvEENS14_INSA_18SM100_TMA_2SM_LOADES1F_vEEEENS_8epilogue10collective18CollectiveEpilogueINS1K_23Sm100TmaWarpSpecializedILi4ELi2ELi16ELb1ELb0EEEJNSB_IJNSC_ILi128EEESI_SK_EEENSB_IJNSV_IS1P_SE_EENSV_INSC_ILi16EEESE_EEEEESM_NSB_IJNSB_IJllllEEESE_SX_EEESM_S1W_NS1K_6fusion15FusionCallbacksIS1O_NS1X_17LinearCombinationISM_fSM_fLNS_15FloatRoundStyleE2EEES1Q_S1U_JEEENSA_5SM1004TMEM4LOAD26SM100_TMEM_LOAD_32dp32b16xENSA_20SM90_TMA_LOAD_IM2COLENS16_INS17_ILi2ELi4ELi3EEES1A_NSV_INSB_IJS1B_S1S_EEENSB_IJS1S_SE_EEEEEEENSA_39AutoVectorizingCopyWithAssumedAlignmentILi128EEENSA_21SM90_TMA_STORE_IM2COLES2C_S2E_S2E_EEEvvEEEEvNT_6ParamsE --------------------------
	.section	.nv.shared._ZN7cutlass13device_kernelINS_4conv6kernel13ConvUniversalINS1_16ConvProblemShapeILNS1_8OperatorE0ELi3EEENS1_10collective14CollectiveConvINS1_47MainloopSm100TmaUmmaWarpSpecializedImplicitGemmILS5_0ELi9ELi3ELi1ELi2EN4cute5tupleIJNSA_1CILi2EEENSC_ILi1EEESE_EEEEENSB_IJNSC_ILi256EEENSC_ILi64EEENSB_IJNSC_ILi32EEEEEEEEENS_10tfloat32_tESM_NSA_8TiledMMAINSA_8MMA_AtomIJNSA_23SM100_MMA_TF32_2x1SM_SSISM_SM_fLi256ELi64ELNSA_4UMMA5MajorE0ELSR_0ELNSQ_7ScaleInE0ELSS_0EEEEEENSA_6LayoutINSB_IJSE_SE_SE_EEENSB_IJNSC_ILi0EEESX_SX_EEEEENSB_IJNSA_10UnderscoreES10_S10_EEEEENS7_6detail27Sm100ImplicitGemmTileTraitsINSA_25SM100_TMA_2SM_LOAD_IM2COLENSA_14ComposedLayoutINSA_7SwizzleILi3ELi4ELi3EEENSA_18smem_ptr_flag_bitsILi32EEENSV_INSB_IJNSC_ILi8EEESJ_EEENSB_IJSJ_SE_EEEEEEEvEENS14_INSA_18SM100_TMA_2SM_LOADES1F_vEEEENS_8epilogue10collective18CollectiveEpilogueINS1K_23Sm100TmaWarpSpecializedILi4ELi2ELi16ELb1ELb0EEEJNSB_IJNSC_ILi128EEESI_SK_EEENSB_IJNSV_IS1P_SE_EENSV_INSC_ILi16EEESE_EEEEESM_NSB_IJNSB_IJllllEEESE_SX_EEESM_S1W_NS1K_6fusion15FusionCallbacksIS1O_NS1X_17LinearCombinationISM_fSM_fLNS_15FloatRoundStyleE2EEES1Q_S1U_JEEENSA_5SM1004TMEM4LOAD26SM100_TMEM_LOAD_32dp32b16xENSA_20SM90_TMA_LOAD_IM2COLENS16_INS17_ILi2ELi4ELi3EEES1A_NSV_INSB_IJS1B_S1S_EEENSB_IJS1S_SE_EEEEEEENSA_39AutoVectorizingCopyWithAssumedAlignmentILi128EEENSA_21SM90_TMA_STORE_IM2COLES2C_S2E_S2E_EEEvvEEEEvNT_6ParamsE,"aw",@nobits
	.sectionflags	@""
	.align	16
	.zero		1024


//--------------------- .nv.shared.reserved.0     --------------------------
	.section	.nv.shared.reserved.0,"aw",@nobits
	.weak		__nv_reservedSMEM_offset_0_alias
	.size		__nv_reservedSMEM_offset_0_alias, 0, 64
	.other		__nv_reservedSMEM_offset_0_alias,@"STO_CUDA_RESERVED_SHARED STV_DEFAULT"
__nv_reservedSMEM_offset_0_alias:
	.zero		0
.nv.shared.reserved.0:
	.zero		64
	.weak		__nv_reservedSMEM_tcgen05_partition
	.type		__nv_reservedSMEM_tcgen05_partition,@object
	.size		__nv_reservedSMEM_tcgen05_partition,(.L_0 - __nv_reservedSMEM_tcgen05_partition)
__nv_reservedSMEM_tcgen05_partition:
	.zero		32
.L_0:


//--------------------- .nv.global                --------------------------
	.section	.nv.global,"aw",@nobits
.nv.global:
	.type		_ZN39_INTERNAL_d9c87ee1_4_k_cu_0bdf4180_27824cute1_E,@object
	.size		_ZN39_INTERNAL_d9c87ee1_4_k_cu_0bdf4180_27824cute1_E,(_ZN39_INTERNAL_d9c87ee1_4_k_cu_0bdf4180_27824cuda3std3__45__cpo6cbeginE - _ZN39_INTERNAL_d9c87ee1_4_k_cu_0bdf4180_27824cute1_E)
_ZN39_INTERNAL_d9c87ee1_4_k_cu_0bdf4180_27824cute1_E:
	.zero		1
	.type		_ZN39_INTERNAL_d9c87ee1_4_k_cu_0bdf4180_27824cuda3std3__45__cpo6cbeginE,@object
	.size		_ZN39_INTERNAL_d9c87ee1_4_k_cu_0bdf4180_27824cuda3std3__45__cpo6cbeginE,(_ZN39_INTERNAL_d9c87ee1_4_k_cu_0bdf4180_27824cuda3std3__48in_placeE - _ZN39_INTERNAL_d9c87ee1_4_k_cu_0bdf4180_27824cuda3std3__45__cpo6cbeginE)
_ZN39_INTERNAL_d9c87ee1_4_k_cu_0bdf4180_27824cuda3std3__45__cpo6cbeginE:
	.zero		1
	.type		_ZN39_INTERNAL_d9c87ee1_4_k_cu_0bdf4180_27824cuda3std3__48in_placeE,@object
	.size		_ZN39_INTERNAL_d9c87ee1_4_k_cu_0bdf4180_27824cuda3std3__48in_placeE,(_ZN39_INTERNAL_d9c87ee1_4_k_cu_0bdf4180_27824cuda3std6ranges3__45__cpo9iter_moveE - _ZN39_INTERNAL_d9c87ee1_4_k_cu_0bdf4180_27824cuda3std3__48in_placeE)
_ZN39_INTERNAL_d9c87ee1_4_k_cu_0bdf4180_27824cuda3std3__48in_placeE:
	.zero		1
	.type		_ZN39_INTERNAL_d9c87ee1_4_k_cu_0bdf4180_27824cuda3std6ranges3__45__cpo9iter_moveE,@object
	.size		_ZN39_INTERNAL_d9c87ee1_4_k_cu_0bdf4180_27824cuda3std6ranges3__45__cpo9iter_moveE,(_ZN39_INTERNAL_d9c87ee1_4_k_cu_0bdf4180_27824cuda3std3__45__cpo5beginE - _ZN39_INTERNAL_d9c87ee1_4_k_cu_0bdf4180_27824cuda3std6ranges3__45__cpo9iter_moveE)
_ZN39_INTERNAL_d9c87ee1_4_k_cu_0bdf4180_27824cuda3std6ranges3__45__cpo9iter_moveE:
	.zero		1
	.type		_ZN39_INTERNAL_d9c87ee1_4_k_cu_0bdf4180_27824cuda3std3__45__cpo5beginE,@object
	.size		_ZN39_INTERNAL_d9c87ee1_4_k_cu_0bdf4180_27824cuda3std3__45__cpo5beginE,(_ZN39_INTERNAL_d9c87ee1_4_k_cu_0bdf4180_27824cuda3std3__441_GLOBAL__N__d9c87ee1_4_k_cu_0bdf4180_27826ignoreE - _ZN39_INTERNAL_d9c87ee1_4_k_cu_0bdf4180_27824cuda3std3__45__cpo5beginE)
_ZN39_INTERNAL_d9c87ee1_4_k_cu_0bdf4180_27824cuda3std3__45__cpo5beginE:
	.zero		1
	.type		_ZN39_INTERNAL_d9c87ee1_4_k_cu_0bdf4180_27824cuda3std3__441_GLOBAL__N__d9c87ee1_4_k_cu_0bdf4180_27826ignoreE,@object
	.size		_ZN39_INTERNAL_d9c87ee1_4_k_cu_0bdf4180_27824cuda3std3__441_GLOBAL__N__d9c87ee1_4_k_cu_0bdf4180_27826ignoreE,(_ZN39_INTERNAL_d9c87ee1_4_k_cu_0bdf4180_27824cute7productE - _ZN39_INTERNAL_d9c87ee1_4_k_cu_0bdf4180_27824cuda3std3__441_GLOBAL__N__d9c87ee1_4_k_cu_0bdf4180_27826ignoreE)
_ZN39_INTERNAL_d9c87ee1_4_k_cu_0bdf4180_27824cuda3std3__441_GLOBAL__N__d9c87ee1_4_k_cu_0bdf4180_27826ignoreE:
	.zero		1
	.type		_ZN39_INTERNAL_d9c87ee1_4_k_cu_0bdf4180_27824cute7productE,@object
	.size		_ZN39_INTERNAL_d9c87ee1_4_k_cu_0bdf4180_27824cute7productE,(_ZN39_INTERNAL_d9c87ee1_4_k_cu_0bdf4180_27824cuda3std3__45__cpo3endE - _ZN39_INTERNAL_d9c87ee1_4_k_cu_0bdf4180_27824cute7productE)
_ZN39_INTERNAL_d9c87ee1_4_k_cu_0bdf4180_27824cute7productE:
	.zero		1
	.type		_ZN39_INTERNAL_d9c87ee1_4_k_cu_0bdf4180_27824cuda3std3__45__cpo3endE,@object
	.size		_ZN39_INTERNAL_d9c87ee1_4_k_cu_0bdf4180_27824cuda3std3__45__cpo3endE,(_ZN39_INTERNAL_d9c87ee1_4_k_cu_0bdf4180_27824cuda3std3__419piecewise_constructE - _ZN39_INTERNAL_d9c87ee1_4_k_cu_0bdf4180_27824cuda3std3__45__cpo3endE)
_ZN39_INTERNAL_d9c87ee1_4_k_cu_0bdf4180_27824cuda3std3__45__cpo3endE:
	.zero		1
	.type		_ZN39_INTERNAL_d9c87ee1_4_k_cu_0bdf4180_27824cuda3std3__419piecewise_constructE,@object
	.size		_ZN39_INTERNAL_d9c87ee1_4_k_cu_0bdf4180_27824cuda3std3__419piecewise_constructE,(_ZN39_INTERNAL_d9c87ee1_4_k_cu_0bdf4180_27824cuda3std3__45__cpo4cendE - _ZN39_INTERNAL_d9c87ee1_4_k_cu_0bdf4180_27824cuda3std3__419piecewise_constructE)
_ZN39_INTERNAL_d9c87ee1_4_k_cu_0bdf4180_27824cuda3std3__419piecewise_constructE:
	.zero		1
	.type		_ZN39_INTERNAL_d9c87ee1_4_k_cu_0bdf4180_27824cuda3std3__45__cpo4cendE,@object
	.size		_ZN39_INTERNAL_d9c87ee1_4_k_cu_0bdf4180_27824cuda3std3__45__cpo4cendE,(_ZN39_INTERNAL_d9c87ee1_4_k_cu_0bdf4180_27824cuda3std6ranges3__45__cpo4swapE - _ZN39_INTERNAL_d9c87ee1_4_k_cu_0bdf4180_27824cuda3std3__45__cpo4cendE)
_ZN39_INTERNAL_d9c87ee1_4_k_cu_0bdf4180_27824cuda3std3__45__cpo4cendE:
	.zero		1
	.type		_ZN39_INTERNAL_d9c87ee1_4_k_cu_0bdf4180_27824cuda3std6ranges3__45__cpo4swapE,@object
	.size		_ZN39_INTERNAL_d9c87ee1_4_k_cu_0bdf4180_27824cuda3std6ranges3__45__cpo4swapE,(.L_10 - _ZN39_INTERNAL_d9c87ee1_4_k_cu_0bdf4180_27824cuda3std6ranges3__45__cpo4swapE)
_ZN39_INTERNAL_d9c87ee1_4_k_cu_0bdf4180_27824cuda3std6ranges3__45__cpo4swapE:
	.zero		1
.L_10:


//--------------------- .nv.constant0._ZN7cutlass13device_kernelINS_4conv6kernel13ConvUniversalINS1_16ConvProblemShapeILNS1_8OperatorE0ELi3EEENS1_10collective14CollectiveConvINS1_47MainloopSm100TmaUmmaWarpSpecializedImplicitGemmILS5_0ELi9ELi3ELi1ELi2EN4cute5tupleIJNSA_1CILi2EEENSC_ILi1EEESE_EEEEENSB_IJNSC_ILi256EEENSC_ILi64EEENSB_IJNSC_ILi32EEEEEEEEENS_10tfloat32_tESM_NSA_8TiledMMAINSA_8MMA_AtomIJNSA_23SM100_MMA_TF32_2x1SM_SSISM_SM_fLi256ELi64ELNSA_4UMMA5MajorE0ELSR_0ELNSQ_7ScaleInE0ELSS_0EEEEEENSA_6LayoutINSB_IJSE_SE_SE_EEENSB_IJNSC_ILi0EEESX_SX_EEEEENSB_IJNSA_10UnderscoreES10_S10_EEEEENS7_6detail27Sm100ImplicitGemmTileTraitsINSA_25SM100_TMA_2SM_LOAD_IM2COLENSA_14ComposedLayoutINSA_7SwizzleILi3ELi4ELi3EEENSA_18smem_ptr_flag_bitsILi32EEENSV_INSB_IJNSC_ILi8EEESJ_EEENSB_IJSJ_SE_EEEEEEEvEENS14_INSA_18SM100_TMA_2SM_LOADES1F_vEEEENS_8epilogue10collective18CollectiveEpilogueINS1K_23Sm100TmaWarpSpecializedILi4ELi2ELi16ELb1ELb0EEEJNSB_IJNSC_ILi128EEESI_SK_EEENSB_IJNSV_IS1P_SE_EENSV_INSC_ILi16EEESE_EEEEESM_NSB_IJNSB_IJllllEEESE_SX_EEESM_S1W_NS1K_6fusion15FusionCallbacksIS1O_NS1X_17LinearCombinationISM_fSM_fLNS_15FloatRoundStyleE2EEES1Q_S1U_JEEENSA_5SM1004TMEM4LOAD26SM100_TMEM_LOAD_32dp32b16xENSA_20SM90_TMA_LOAD_IM2COLENS16_INS17_ILi2ELi4ELi3EEES1A_NSV_INSB_IJS1B_S1S_EEENSB_IJS1S_SE_EEEEEEENSA_39AutoVectorizingCopyWithAssumedAlignmentILi128EEENSA_21SM90_TMA_STORE_IM2COLES2C_S2E_S2E_EEEvvEEEEvNT_6ParamsE --------------------------
	.section	.nv.constant0._ZN7cutlass13device_kernelINS_4conv6kernel13ConvUniversalINS1_16ConvProblemShapeILNS1_8OperatorE0ELi3EEENS1_10collective14CollectiveConvINS1_47MainloopSm100TmaUmmaWarpSpecializedImplicitGemmILS5_0ELi9ELi3ELi1ELi2EN4cute5tupleIJNSA_1CILi2EEENSC_ILi1EEESE_EEEEENSB_IJNSC_ILi256EEENSC_ILi64EEENSB_IJNSC_ILi32EEEEEEEEENS_10tfloat32_tESM_NSA_8TiledMMAINSA_8MMA_AtomIJNSA_23SM100_MMA_TF32_2x1SM_SSISM_SM_fLi256ELi64ELNSA_4UMMA5MajorE0ELSR_0ELNSQ_7ScaleInE0ELSS_0EEEEEENSA_6LayoutINSB_IJSE_SE_SE_EEENSB_IJNSC_ILi0EEESX_SX_EEEEENSB_IJNSA_10UnderscoreES10_S10_EEEEENS7_6detail27Sm100ImplicitGemmTileTraitsINSA_25SM100_TMA_2SM_LOAD_IM2COLENSA_14ComposedLayoutINSA_7SwizzleILi3ELi4ELi3EEENSA_18smem_ptr_flag_bitsILi32EEENSV_INSB_IJNSC_ILi8EEESJ_EEENSB_IJSJ_SE_EEEEEEEvEENS14_INSA_18SM100_TMA_2SM_LOADES1F_vEEEENS_8epilogue10collective18CollectiveEpilogueINS1K_23Sm100TmaWarpSpecializedILi4ELi2ELi16ELb1ELb0EEEJNSB_IJNSC_ILi128EEESI_SK_EEENSB_IJNSV_IS1P_SE_EENSV_INSC_ILi16EEESE_EEEEESM_NSB_IJNSB_IJllllEEESE_SX_EEESM_S1W_NS1K_6fusion15FusionCallbacksIS1O_NS1X_17LinearCombinationISM_fSM_fLNS_15FloatRoundStyleE2EEES1Q_S1U_JEEENSA_5SM1004TMEM4LOAD26SM100_TMEM_LOAD_32dp32b16xENSA_20SM90_TMA_LOAD_IM2COLENS16_INS17_ILi2ELi4ELi3EEES1A_NSV_INSB_IJS1B_S1S_EEENSB_IJS1S_SE_EEEEEEENSA_39AutoVectorizingCopyWithAssumedAlignmentILi128EEENSA_21SM90_TMA_STORE_IM2COLES2C_S2E_S2E_EEEvvEEEEvNT_6ParamsE,"a",@progbits
	.sectionflags	@""
	.align	4
.nv.constant0._ZN7cutlass13device_kernelINS_4conv6kernel13ConvUniversalINS1_16ConvProblemShapeILNS1_8OperatorE0ELi3EEENS1_10collective14CollectiveConvINS1_47MainloopSm100TmaUmmaWarpSpecializedImplicitGemmILS5_0ELi9ELi3ELi1ELi2EN4cute5tupleIJNSA_1CILi2EEENSC_ILi1EEESE_EEEEENSB_IJNSC_ILi256EEENSC_ILi64EEENSB_IJNSC_ILi32EEEEEEEEENS_10tfloat32_tESM_NSA_8TiledMMAINSA_8MMA_AtomIJNSA_23SM100_MMA_TF32_2x1SM_SSISM_SM_fLi256ELi64ELNSA_4UMMA5MajorE0ELSR_0ELNSQ_7ScaleInE0ELSS_0EEEEEENSA_6LayoutINSB_IJSE_SE_SE_EEENSB_IJNSC_ILi0EEESX_SX_EEEEENSB_IJNSA_10UnderscoreES10_S10_EEEEENS7_6detail27Sm100ImplicitGemmTileTraitsINSA_25SM100_TMA_2SM_LOAD_IM2COLENSA_14ComposedLayoutINSA_7SwizzleILi3ELi4ELi3EEENSA_18smem_ptr_flag_bitsILi32EEENSV_INSB_IJNSC_ILi8EEESJ_EEENSB_IJSJ_SE_EEEEEEEvEENS14_INSA_18SM100_TMA_2SM_LOADES1F_vEEEENS_8epilogue10collective18CollectiveEpilogueINS1K_23Sm100TmaWarpSpecializedILi4ELi2ELi16ELb1ELb0EEEJNSB_IJNSC_ILi128EEESI_SK_EEENSB_IJNSV_IS1P_SE_EENSV_INSC_ILi16EEESE_EEEEESM_NSB_IJNSB_IJllllEEESE_SX_EEESM_S1W_NS1K_6fusion15FusionCallbacksIS1O_NS1X_17LinearCombinationISM_fSM_fLNS_15FloatRoundStyleE2EEES1Q_S1U_JEEENSA_5SM1004TMEM4LOAD26SM100_TMEM_LOAD_32dp32b16xENSA_20SM90_TMA_LOAD_IM2COLENS16_INS17_ILi2ELi4ELi3EEES1A_NSV_INSB_IJS1B_S1S_EEENSB_IJS1S_SE_EEEEEEENSA_39AutoVectorizingCopyWithAssumedAlignmentILi128EEENSA_21SM90_TMA_STORE_IM2COLES2C_S2E_S2E_EEEvvEEEEvNT_6ParamsE:
	.zero		3200


//--------------------- SYMBOLS --------------------------

	.type		.nv.reservedSmem.offset0,@object
	.size		.nv.reservedSmem.offset0,0x4
	.type		.nv.reservedSmem.cap,@object
	.size		.nv.reservedSmem.cap,0x4
	.type		__assertfail,@function
